//
// Generated by NVIDIA NVVM Compiler
//
// Compiler Build ID: CL-36424714
// Cuda compilation tools, release 13.0, V13.0.88
// Based on NVVM 20.0.0
//

.version 9.0
.target sm_100
.address_size 64

	// .globl	_Z27matrixMulSharedMemoryKernelPKfS0_Pfiii
.extern .shared .align 16 .b8 cache[];

.visible .entry _Z27matrixMulSharedMemoryKernelPKfS0_Pfiii(
	.param .u64 .ptr .align 1 _Z27matrixMulSharedMemoryKernelPKfS0_Pfiii_param_0,
	.param .u64 .ptr .align 1 _Z27matrixMulSharedMemoryKernelPKfS0_Pfiii_param_1,
	.param .u64 .ptr .align 1 _Z27matrixMulSharedMemoryKernelPKfS0_Pfiii_param_2,
	.param .u32 _Z27matrixMulSharedMemoryKernelPKfS0_Pfiii_param_3,
	.param .u32 _Z27matrixMulSharedMemoryKernelPKfS0_Pfiii_param_4,
	.param .u32 _Z27matrixMulSharedMemoryKernelPKfS0_Pfiii_param_5
)
{
	.reg .pred 	%p<13>;
	.reg .b32 	%r<106>;
	.reg .b32 	%f<72>;
	.reg .b64 	%rd<13>;

	ld.param.u64 	%rd4, [_Z27matrixMulSharedMemoryKernelPKfS0_Pfiii_param_0];
	ld.param.u64 	%rd5, [_Z27matrixMulSharedMemoryKernelPKfS0_Pfiii_param_1];
	ld.param.u64 	%rd6, [_Z27matrixMulSharedMemoryKernelPKfS0_Pfiii_param_2];
	ld.param.u32 	%r41, [_Z27matrixMulSharedMemoryKernelPKfS0_Pfiii_param_4];
	ld.param.u32 	%r42, [_Z27matrixMulSharedMemoryKernelPKfS0_Pfiii_param_5];
	mov.u32 	%r1, %ntid.x;
	mov.u32 	%r2, %tid.x;
	mov.u32 	%r43, %ctaid.x;
	mad.lo.s32 	%r97, %r1, %r43, %r2;
	setp.ge.s32 	%p1, %r97, %r41;
	@%p1 bra 	$L__BB0_19;
	mul.lo.s32 	%r44, %r1, %r1;
	shl.b32 	%r45, %r44, 2;
	mov.u32 	%r46, cache;
	add.s32 	%r4, %r46, %r45;
	mov.u32 	%r5, %tid.y;
	mov.u32 	%r47, %ntid.y;
	mov.u32 	%r48, %ctaid.y;
	mad.lo.s32 	%r6, %r47, %r48, %r5;
	mov.u32 	%r7, %nctaid.x;
	mul.lo.s32 	%r8, %r5, %r1;
	add.s32 	%r49, %r8, %r2;
	shl.b32 	%r50, %r49, 2;
	add.s32 	%r9, %r46, %r50;
	add.s32 	%r10, %r4, %r50;
	mov.u32 	%r51, %nctaid.y;
	mul.lo.s32 	%r11, %r47, %r51;
	and.b32  	%r12, %r1, 7;
	add.s32 	%r13, %r12, -1;
	and.b32  	%r14, %r1, 3;
	and.b32  	%r15, %r1, 2040;
	and.b32  	%r16, %r1, 1;
	and.b32  	%r52, %r1, -8;
	neg.s32 	%r17, %r52;
	shl.b32 	%r53, %r2, 2;
	add.s32 	%r54, %r45, %r53;
	add.s32 	%r18, %r46, %r54;
	shl.b32 	%r19, %r1, 5;
	shl.b32 	%r55, %r8, 2;
	add.s32 	%r56, %r55, %r46;
	add.s32 	%r20, %r56, 16;
	shl.b32 	%r21, %r1, 2;
	cvta.to.global.u64 	%rd1, %rd6;
	cvta.to.global.u64 	%rd2, %rd4;
	cvta.to.global.u64 	%rd3, %rd5;
$L__BB0_2:
	setp.ge.s32 	%p2, %r6, %r42;
	@%p2 bra 	$L__BB0_18;
	mov.u32 	%r98, %r6;
$L__BB0_4:
	ld.param.u32 	%r96, [_Z27matrixMulSharedMemoryKernelPKfS0_Pfiii_param_3];
	mad.lo.s32 	%r24, %r98, %r96, %r2;
	mov.f32 	%f71, 0f00000000;
	mov.b32 	%r99, 0;
$L__BB0_5:
	setp.lt.u32 	%p3, %r1, 8;
	mul.lo.s32 	%r59, %r99, %r1;
	add.s32 	%r60, %r24, %r59;
	mul.wide.u32 	%rd7, %r60, 4;
	add.s64 	%rd8, %rd2, %rd7;
	ld.global.f32 	%f16, [%rd8];
	st.shared.f32 	[%r9], %f16;
	add.s32 	%r61, %r59, %r5;
	mad.lo.s32 	%r62, %r61, %r41, %r97;
	mul.wide.u32 	%rd9, %r62, 4;
	add.s64 	%rd10, %rd3, %rd9;
	ld.global.f32 	%f17, [%rd10];
	st.shared.f32 	[%r10], %f17;
	bar.sync 	0;
	mov.b32 	%r104, 0;
	@%p3 bra 	$L__BB0_8;
	mov.u32 	%r100, %r20;
	mov.u32 	%r101, %r18;
	mov.u32 	%r102, %r17;
$L__BB0_7:
	.pragma "nounroll";
	ld.shared.f32 	%f18, [%r100+-16];
	ld.shared.f32 	%f19, [%r101];
	fma.rn.f32 	%f20, %f18, %f19, %f71;
	ld.shared.f32 	%f21, [%r100+-12];
	add.s32 	%r63, %r101, %r21;
	ld.shared.f32 	%f22, [%r63];
	fma.rn.f32 	%f23, %f21, %f22, %f20;
	ld.shared.f32 	%f24, [%r100+-8];
	add.s32 	%r64, %r63, %r21;
	ld.shared.f32 	%f25, [%r64];
	fma.rn.f32 	%f26, %f24, %f25, %f23;
	ld.shared.f32 	%f27, [%r100+-4];
	add.s32 	%r65, %r64, %r21;
	ld.shared.f32 	%f28, [%r65];
	fma.rn.f32 	%f29, %f27, %f28, %f26;
	ld.shared.f32 	%f30, [%r100];
	add.s32 	%r66, %r65, %r21;
	ld.shared.f32 	%f31, [%r66];
	fma.rn.f32 	%f32, %f30, %f31, %f29;
	ld.shared.f32 	%f33, [%r100+4];
	add.s32 	%r67, %r66, %r21;
	ld.shared.f32 	%f34, [%r67];
	fma.rn.f32 	%f35, %f33, %f34, %f32;
	ld.shared.f32 	%f36, [%r100+8];
	add.s32 	%r68, %r67, %r21;
	ld.shared.f32 	%f37, [%r68];
	fma.rn.f32 	%f38, %f36, %f37, %f35;
	ld.shared.f32 	%f39, [%r100+12];
	add.s32 	%r69, %r68, %r21;
	ld.shared.f32 	%f40, [%r69];
	fma.rn.f32 	%f71, %f39, %f40, %f38;
	add.s32 	%r102, %r102, 8;
	add.s32 	%r101, %r101, %r19;
	add.s32 	%r100, %r100, 32;
	setp.ne.s32 	%p4, %r102, 0;
	mov.u32 	%r104, %r15;
	@%p4 bra 	$L__BB0_7;
$L__BB0_8:
	setp.eq.s32 	%p5, %r12, 0;
	@%p5 bra 	$L__BB0_16;
	setp.lt.u32 	%p6, %r13, 3;
	@%p6 bra 	$L__BB0_11;
	add.s32 	%r70, %r104, %r8;
	shl.b32 	%r71, %r70, 2;
	mov.u32 	%r72, cache;
	add.s32 	%r73, %r72, %r71;
	ld.shared.f32 	%f42, [%r73];
	mad.lo.s32 	%r74, %r104, %r1, %r2;
	shl.b32 	%r75, %r74, 2;
	add.s32 	%r76, %r4, %r75;
	ld.shared.f32 	%f43, [%r76];
	fma.rn.f32 	%f44, %f42, %f43, %f71;
	ld.shared.f32 	%f45, [%r73+4];
	add.s32 	%r77, %r76, %r21;
	ld.shared.f32 	%f46, [%r77];
	fma.rn.f32 	%f47, %f45, %f46, %f44;
	ld.shared.f32 	%f48, [%r73+8];
	add.s32 	%r78, %r77, %r21;
	ld.shared.f32 	%f49, [%r78];
	fma.rn.f32 	%f50, %f48, %f49, %f47;
	ld.shared.f32 	%f51, [%r73+12];
	add.s32 	%r79, %r78, %r21;
	ld.shared.f32 	%f52, [%r79];
	fma.rn.f32 	%f71, %f51, %f52, %f50;
	add.s32 	%r104, %r104, 4;
$L__BB0_11:
	setp.eq.s32 	%p7, %r14, 0;
	@%p7 bra 	$L__BB0_16;
	setp.eq.s32 	%p8, %r14, 1;
	@%p8 bra 	$L__BB0_14;
	add.s32 	%r80, %r104, %r8;
	shl.b32 	%r81, %r80, 2;
	mov.u32 	%r82, cache;
	add.s32 	%r83, %r82, %r81;
	ld.shared.f32 	%f54, [%r83];
	mad.lo.s32 	%r84, %r104, %r1, %r2;
	shl.b32 	%r85, %r84, 2;
	add.s32 	%r86, %r4, %r85;
	ld.shared.f32 	%f55, [%r86];
	fma.rn.f32 	%f56, %f54, %f55, %f71;
	ld.shared.f32 	%f57, [%r83+4];
	add.s32 	%r87, %r86, %r21;
	ld.shared.f32 	%f58, [%r87];
	fma.rn.f32 	%f71, %f57, %f58, %f56;
	add.s32 	%r104, %r104, 2;
$L__BB0_14:
	setp.eq.s32 	%p9, %r16, 0;
	@%p9 bra 	$L__BB0_16;
	add.s32 	%r88, %r104, %r8;
	shl.b32 	%r89, %r88, 2;
	mov.u32 	%r90, cache;
	add.s32 	%r91, %r90, %r89;
	ld.shared.f32 	%f59, [%r91];
	mad.lo.s32 	%r92, %r104, %r1, %r2;
	shl.b32 	%r93, %r92, 2;
	add.s32 	%r94, %r4, %r93;
	ld.shared.f32 	%f60, [%r94];
	fma.rn.f32 	%f71, %f59, %f60, %f71;
$L__BB0_16:
	bar.sync 	0;
	add.s32 	%r99, %r99, 1;
	setp.ne.s32 	%p10, %r99, %r7;
	@%p10 bra 	$L__BB0_5;
	mad.lo.s32 	%r95, %r98, %r41, %r97;
	mul.wide.s32 	%rd11, %r95, 4;
	add.s64 	%rd12, %rd1, %rd11;
	ld.global.f32 	%f61, [%rd12];
	add.f32 	%f62, %f71, %f61;
	st.global.f32 	[%rd12], %f62;
	add.s32 	%r98, %r98, %r11;
	setp.lt.s32 	%p11, %r98, %r42;
	@%p11 bra 	$L__BB0_4;
$L__BB0_18:
	mad.lo.s32 	%r97, %r1, %r7, %r97;
	setp.lt.s32 	%p12, %r97, %r41;
	@%p12 bra 	$L__BB0_2;
$L__BB0_19:
	ret;

}
	// .globl	_Z15matrixMulKernelPKfS0_Pfiii
.visible .entry _Z15matrixMulKernelPKfS0_Pfiii(
	.param .u64 .ptr .align 1 _Z15matrixMulKernelPKfS0_Pfiii_param_0,
	.param .u64 .ptr .align 1 _Z15matrixMulKernelPKfS0_Pfiii_param_1,
	.param .u64 .ptr .align 1 _Z15matrixMulKernelPKfS0_Pfiii_param_2,
	.param .u32 _Z15matrixMulKernelPKfS0_Pfiii_param_3,
	.param .u32 _Z15matrixMulKernelPKfS0_Pfiii_param_4,
	.param .u32 _Z15matrixMulKernelPKfS0_Pfiii_param_5
)
{
	.reg .pred 	%p<14>;
	.reg .b32 	%r<55>;
	.reg .b32 	%f<70>;
	.reg .b64 	%rd<39>;

	ld.param.u64 	%rd5, [_Z15matrixMulKernelPKfS0_Pfiii_param_0];
	ld.param.u64 	%rd6, [_Z15matrixMulKernelPKfS0_Pfiii_param_1];
	ld.param.u64 	%rd4, [_Z15matrixMulKernelPKfS0_Pfiii_param_2];
	ld.param.u32 	%r26, [_Z15matrixMulKernelPKfS0_Pfiii_param_3];
	ld.param.u32 	%r27, [_Z15matrixMulKernelPKfS0_Pfiii_param_4];
	ld.param.u32 	%r28, [_Z15matrixMulKernelPKfS0_Pfiii_param_5];
	cvta.to.global.u64 	%rd1, %rd6;
	cvta.to.global.u64 	%rd2, %rd5;
	mov.u32 	%r29, %tid.x;
	mov.u32 	%r1, %ntid.x;
	mov.u32 	%r30, %ctaid.x;
	mad.lo.s32 	%r47, %r1, %r30, %r29;
	setp.ge.s32 	%p1, %r47, %r27;
	@%p1 bra 	$L__BB1_18;
	mov.u32 	%r31, %tid.y;
	mov.u32 	%r32, %ntid.y;
	mov.u32 	%r33, %ctaid.y;
	mad.lo.s32 	%r3, %r32, %r33, %r31;
	mov.u32 	%r34, %nctaid.x;
	mul.lo.s32 	%r4, %r34, %r1;
	mov.u32 	%r35, %nctaid.y;
	mul.lo.s32 	%r5, %r32, %r35;
	and.b32  	%r6, %r4, 7;
	and.b32  	%r7, %r4, -8;
	neg.s32 	%r8, %r7;
	shl.b32 	%r9, %r27, 3;
	cvta.to.global.u64 	%rd3, %rd4;
	mul.wide.s32 	%rd31, %r27, 4;
$L__BB1_2:
	setp.ge.s32 	%p2, %r3, %r28;
	@%p2 bra 	$L__BB1_17;
	mov.u32 	%r48, %r3;
$L__BB1_4:
	setp.eq.s32 	%p3, %r4, 0;
	mov.f32 	%f69, 0f00000000;
	@%p3 bra 	$L__BB1_16;
	setp.lt.u32 	%p4, %r4, 8;
	mul.lo.s32 	%r12, %r48, %r26;
	mov.f32 	%f69, 0f00000000;
	mov.b32 	%r53, 0;
	@%p4 bra 	$L__BB1_8;
	mov.f32 	%f69, 0f00000000;
	mov.u32 	%r49, %r12;
	mov.u32 	%r50, %r47;
	mov.u32 	%r51, %r8;
$L__BB1_7:
	.pragma "nounroll";
	mul.wide.s32 	%rd7, %r49, 4;
	add.s64 	%rd8, %rd2, %rd7;
	ld.global.f32 	%f17, [%rd8];
	mul.wide.s32 	%rd9, %r50, 4;
	add.s64 	%rd10, %rd1, %rd9;
	ld.global.f32 	%f18, [%rd10];
	fma.rn.f32 	%f19, %f17, %f18, %f69;
	ld.global.f32 	%f20, [%rd8+4];
	mul.wide.s32 	%rd11, %r27, 4;
	add.s64 	%rd12, %rd10, %rd11;
	ld.global.f32 	%f21, [%rd12];
	fma.rn.f32 	%f22, %f20, %f21, %f19;
	ld.global.f32 	%f23, [%rd8+8];
	add.s64 	%rd13, %rd12, %rd11;
	ld.global.f32 	%f24, [%rd13];
	fma.rn.f32 	%f25, %f23, %f24, %f22;
	ld.global.f32 	%f26, [%rd8+12];
	add.s64 	%rd14, %rd13, %rd11;
	ld.global.f32 	%f27, [%rd14];
	fma.rn.f32 	%f28, %f26, %f27, %f25;
	ld.global.f32 	%f29, [%rd8+16];
	add.s64 	%rd15, %rd14, %rd11;
	ld.global.f32 	%f30, [%rd15];
	fma.rn.f32 	%f31, %f29, %f30, %f28;
	ld.global.f32 	%f32, [%rd8+20];
	add.s64 	%rd16, %rd15, %rd11;
	ld.global.f32 	%f33, [%rd16];
	fma.rn.f32 	%f34, %f32, %f33, %f31;
	ld.global.f32 	%f35, [%rd8+24];
	add.s64 	%rd17, %rd16, %rd11;
	ld.global.f32 	%f36, [%rd17];
	fma.rn.f32 	%f37, %f35, %f36, %f34;
	ld.global.f32 	%f38, [%rd8+28];
	add.s64 	%rd18, %rd17, %rd11;
	ld.global.f32 	%f39, [%rd18];
	fma.rn.f32 	%f69, %f38, %f39, %f37;
	add.s32 	%r51, %r51, 8;
	add.s32 	%r50, %r50, %r9;
	add.s32 	%r49, %r49, 8;
	setp.ne.s32 	%p5, %r51, 0;
	mov.u32 	%r53, %r7;
	@%p5 bra 	$L__BB1_7;
$L__BB1_8:
	setp.eq.s32 	%p6, %r6, 0;
	@%p6 bra 	$L__BB1_16;
	add.s32 	%r37, %r6, -1;
	setp.lt.u32 	%p7, %r37, 3;
	@%p7 bra 	$L__BB1_11;
	add.s32 	%r38, %r53, %r12;
	mul.wide.s32 	%rd19, %r38, 4;
	add.s64 	%rd20, %rd2, %rd19;
	ld.global.f32 	%f41, [%rd20];
	mad.lo.s32 	%r39, %r53, %r27, %r47;
	mul.wide.s32 	%rd21, %r39, 4;
	add.s64 	%rd22, %rd1, %rd21;
	ld.global.f32 	%f42, [%rd22];
	fma.rn.f32 	%f43, %f41, %f42, %f69;
	ld.global.f32 	%f44, [%rd20+4];
	add.s64 	%rd24, %rd22, %rd31;
	ld.global.f32 	%f45, [%rd24];
	fma.rn.f32 	%f46, %f44, %f45, %f43;
	ld.global.f32 	%f47, [%rd20+8];
	add.s64 	%rd25, %rd24, %rd31;
	ld.global.f32 	%f48, [%rd25];
	fma.rn.f32 	%f49, %f47, %f48, %f46;
	ld.global.f32 	%f50, [%rd20+12];
	add.s64 	%rd26, %rd25, %rd31;
	ld.global.f32 	%f51, [%rd26];
	fma.rn.f32 	%f69, %f50, %f51, %f49;
	add.s32 	%r53, %r53, 4;
$L__BB1_11:
	and.b32  	%r40, %r4, 3;
	setp.eq.s32 	%p8, %r40, 0;
	@%p8 bra 	$L__BB1_16;
	setp.eq.s32 	%p9, %r40, 1;
	@%p9 bra 	$L__BB1_14;
	add.s32 	%r41, %r53, %r12;
	mul.wide.s32 	%rd27, %r41, 4;
	add.s64 	%rd28, %rd2, %rd27;
	ld.global.f32 	%f53, [%rd28];
	mad.lo.s32 	%r42, %r53, %r27, %r47;
	mul.wide.s32 	%rd29, %r42, 4;
	add.s64 	%rd30, %rd1, %rd29;
	ld.global.f32 	%f54, [%rd30];
	fma.rn.f32 	%f55, %f53, %f54, %f69;
	ld.global.f32 	%f56, [%rd28+4];
	add.s64 	%rd32, %rd30, %rd31;
	ld.global.f32 	%f57, [%rd32];
	fma.rn.f32 	%f69, %f56, %f57, %f55;
	add.s32 	%r53, %r53, 2;
$L__BB1_14:
	and.b32  	%r43, %r4, 1;
	setp.eq.b32 	%p10, %r43, 1;
	not.pred 	%p11, %p10;
	@%p11 bra 	$L__BB1_16;
	add.s32 	%r44, %r53, %r12;
	mul.wide.s32 	%rd33, %r44, 4;
	add.s64 	%rd34, %rd2, %rd33;
	ld.global.f32 	%f58, [%rd34];
	mad.lo.s32 	%r45, %r53, %r27, %r47;
	mul.wide.s32 	%rd35, %r45, 4;
	add.s64 	%rd36, %rd1, %rd35;
	ld.global.f32 	%f59, [%rd36];
	fma.rn.f32 	%f69, %f58, %f59, %f69;
$L__BB1_16:
	mad.lo.s32 	%r46, %r48, %r27, %r47;
	mul.wide.s32 	%rd37, %r46, 4;
	add.s64 	%rd38, %rd3, %rd37;
	ld.global.f32 	%f60, [%rd38];
	add.f32 	%f61, %f69, %f60;
	st.global.f32 	[%rd38], %f61;
	add.s32 	%r48, %r48, %r5;
	setp.lt.s32 	%p12, %r48, %r28;
	@%p12 bra 	$L__BB1_4;
$L__BB1_17:
	add.s32 	%r47, %r47, %r4;
	setp.lt.s32 	%p13, %r47, %r27;
	@%p13 bra 	$L__BB1_2;
$L__BB1_18:
	ret;

}


// ===== COMPILED SASS (sm_100) =====

	.target	sm_100

	.elftype	@"ET_EXEC"


//--------------------- .note.nv.tkinfo           --------------------------
	.section	.note.nv.tkinfo,"",@"SHT_NOTE"
	.sectionflags	@"SHF_NOTE_NV_TKINFO"
	.tkinfo
        /*0018*/ 	.word	0x00000002
        /*0030*/ 	.string	""
        /*0030*/ 	.string	"ptxas"
        /*0030*/ 	.string	"Cuda compilation tools, release 13.0, V13.0.88"
        /*0030*/ 	.string	"Build cuda_13.0.r13.0/compiler.36424714_0"
        /*0030*/ 	.string	"-arch sm_100 -m 64 "



//--------------------- .note.nv.cuinfo           --------------------------
	.section	.note.nv.cuinfo,"",@"SHT_NOTE"
	.sectionflags	@"SHF_NOTE_NV_CUINFO"
        /*0018*/ 	.short	0x0002
        /*001a*/ 	.short	0x0064
        /*001c*/ 	.short	0x0082
	.zero		2


//--------------------- .nv.info                  --------------------------
	.section	.nv.info,"",@"SHT_CUDA_INFO"
	.align	4


	//----- nvinfo : EIATTR_REGCOUNT
	.align		4
        /*0000*/ 	.byte	0x04, 0x2f
        /*0002*/ 	.short	(.L_1 - .L_0)
	.align		4
.L_0:
        /*0004*/ 	.word	index@(_Z27matrixMulSharedMemoryKernelPKfS0_Pfiii)
        /*0008*/ 	.word	0x00000020


	//----- nvinfo : EIATTR_FRAME_SIZE
	.align		4
.L_1:
        /*000c*/ 	.byte	0x04, 0x11
        /*000e*/ 	.short	(.L_3 - .L_2)
	.align		4
.L_2:
        /*0010*/ 	.word	index@(_Z27matrixMulSharedMemoryKernelPKfS0_Pfiii)
        /*0014*/ 	.word	0x00000000


	//----- nvinfo : EIATTR_REGCOUNT
	.align		4
.L_3:
        /*0018*/ 	.byte	0x04, 0x2f
        /*001a*/ 	.short	(.L_5 - .L_4)
	.align		4
.L_4:
        /*001c*/ 	.word	index@(_Z15matrixMulKernelPKfS0_Pfiii)
        /*0020*/ 	.word	0x00000020


	//----- nvinfo : EIATTR_FRAME_SIZE
	.align		4
.L_5:
        /*0024*/ 	.byte	0x04, 0x11
        /*0026*/ 	.short	(.L_7 - .L_6)
	.align		4
.L_6:
        /*0028*/ 	.word	index@(_Z15matrixMulKernelPKfS0_Pfiii)
        /*002c*/ 	.word	0x00000000


	//----- nvinfo : EIATTR_MIN_STACK_SIZE
	.align		4
.L_7:
        /*0030*/ 	.byte	0x04, 0x12
        /*0032*/ 	.short	(.L_9 - .L_8)
	.align		4
.L_8:
        /*0034*/ 	.word	index@(_Z15matrixMulKernelPKfS0_Pfiii)
        /*0038*/ 	.word	0x00000000


	//----- nvinfo : EIATTR_MIN_STACK_SIZE
	.align		4
.L_9:
        /*003c*/ 	.byte	0x04, 0x12
        /*003e*/ 	.short	(.L_11 - .L_10)
	.align		4
.L_10:
        /*0040*/ 	.word	index@(_Z27matrixMulSharedMemoryKernelPKfS0_Pfiii)
        /*0044*/ 	.word	0x00000000
.L_11:


//--------------------- .nv.compat                --------------------------
	.section	.nv.compat,"",@"SHT_CUDA_COMPAT_INFO"
	.align	4
        /*0000*/ 	.byte	0x02, 0x09, 0x00, 0x00, 0x02, 0x02, 0x01, 0x00, 0x02, 0x05, 0x05, 0x00, 0x03, 0x07, 0x01, 0x01
        /*0010*/ 	.byte	0x02, 0x03, 0x00, 0x00, 0x02, 0x06, 0x01, 0x00, 0x04, 0x0b, 0x08, 0x00, 0x09, 0x00, 0x00, 0x00
        /*0020*/ 	.byte	0x00, 0x00, 0x00, 0x00


//--------------------- .nv.info._Z15matrixMulKernelPKfS0_Pfiii --------------------------
	.section	.nv.info._Z15matrixMulKernelPKfS0_Pfiii,"",@"SHT_CUDA_INFO"
	.sectionflags	@""
	.align	4


	//----- nvinfo : EIATTR_CUDA_API_VERSION
	.align		4
        /*0000*/ 	.byte	0x04, 0x37
        /*0002*/ 	.short	(.L_13 - .L_12)
.L_12:
        /*0004*/ 	.word	0x00000082


	//----- nvinfo : EIATTR_KPARAM_INFO
	.align		4
.L_13:
        /*0008*/ 	.byte	0x04, 0x17
        /*000a*/ 	.short	(.L_15 - .L_14)
.L_14:
        /*000c*/ 	.word	0x00000000
        /*0010*/ 	.short	0x0005
        /*0012*/ 	.short	0x0020
        /*0014*/ 	.byte	0x00, 0xf0, 0x11, 0x00


	//----- nvinfo : EIATTR_KPARAM_INFO
	.align		4
.L_15:
        /*0018*/ 	.byte	0x04, 0x17
        /*001a*/ 	.short	(.L_17 - .L_16)
.L_16:
        /*001c*/ 	.word	0x00000000
        /*0020*/ 	.short	0x0004
        /*0022*/ 	.short	0x001c
        /*0024*/ 	.byte	0x00, 0xf0, 0x11, 0x00


	//----- nvinfo : EIATTR_KPARAM_INFO
	.align		4
.L_17:
        /*0028*/ 	.byte	0x04, 0x17
        /*002a*/ 	.short	(.L_19 - .L_18)
.L_18:
        /*002c*/ 	.word	0x00000000
        /*0030*/ 	.short	0x0003
        /*0032*/ 	.short	0x0018
        /*0034*/ 	.byte	0x00, 0xf0, 0x11, 0x00


	//----- nvinfo : EIATTR_KPARAM_INFO
	.align		4
.L_19:
        /*0038*/ 	.byte	0x04, 0x17
        /*003a*/ 	.short	(.L_21 - .L_20)
.L_20:
        /*003c*/ 	.word	0x00000000
        /*0040*/ 	.short	0x0002
        /*0042*/ 	.short	0x0010
        /*0044*/ 	.byte	0x00, 0xf5, 0x21, 0x00


	//----- nvinfo : EIATTR_KPARAM_INFO
	.align		4
.L_21:
        /*0048*/ 	.byte	0x04, 0x17
        /*004a*/ 	.short	(.L_23 - .L_22)
.L_22:
        /*004c*/ 	.word	0x00000000
        /*0050*/ 	.short	0x0001
        /*0052*/ 	.short	0x0008
        /*0054*/ 	.byte	0x00, 0xf5, 0x21, 0x00


	//----- nvinfo : EIATTR_KPARAM_INFO
	.align		4
.L_23:
        /*0058*/ 	.byte	0x04, 0x17
        /*005a*/ 	.short	(.L_25 - .L_24)
.L_24:
        /*005c*/ 	.word	0x00000000
        /*0060*/ 	.short	0x0000
        /*0062*/ 	.short	0x0000
        /*0064*/ 	.byte	0x00, 0xf5, 0x21, 0x00


	//----- nvinfo : EIATTR_SPARSE_MMA_MASK
	.align		4
.L_25:
        /*0068*/ 	.byte	0x03, 0x50
        /*006a*/ 	.short	0x0000


	//----- nvinfo : EIATTR_MAXREG_COUNT
	.align		4
        /*006c*/ 	.byte	0x03, 0x1b
        /*006e*/ 	.short	0x00ff


	//----- nvinfo : EIATTR_MERCURY_ISA_VERSION
	.align		4
        /*0070*/ 	.byte	0x03, 0x5f
        /*0072*/ 	.short	0x0101


	//----- nvinfo : EIATTR_VRC_CTA_INIT_COUNT
	.align		4
        /*0074*/ 	.byte	0x02, 0x4a
	.zero		1
	.zero		1


	//----- nvinfo : EIATTR_EXIT_INSTR_OFFSETS
	.align		4
        /*0078*/ 	.byte	0x04, 0x1c
        /*007a*/ 	.short	(.L_27 - .L_26)


	//   ....[0]....
.L_26:
        /*007c*/ 	.word	0x00000070


	//   ....[1]....
        /*0080*/ 	.word	0x00000990


	//----- nvinfo : EIATTR_CRS_STACK_SIZE
	.align		4
.L_27:
        /*0084*/ 	.byte	0x04, 0x1e
        /*0086*/ 	.short	(.L_29 - .L_28)
.L_28:
        /*0088*/ 	.word	0x00000000


	//----- nvinfo : EIATTR_CBANK_PARAM_SIZE
	.align		4
.L_29:
        /*008c*/ 	.byte	0x03, 0x19
        /*008e*/ 	.short	0x0024


	//----- nvinfo : EIATTR_PARAM_CBANK
	.align		4
        /*0090*/ 	.byte	0x04, 0x0a
        /*0092*/ 	.short	(.L_31 - .L_30)
	.align		4
.L_30:
        /*0094*/ 	.word	index@(.nv.constant0._Z15matrixMulKernelPKfS0_Pfiii)
        /*0098*/ 	.short	0x0380
        /*009a*/ 	.short	0x0024


	//----- nvinfo : EIATTR_SW_WAR
	.align		4
.L_31:
        /*009c*/ 	.byte	0x04, 0x36
        /*009e*/ 	.short	(.L_33 - .L_32)
.L_32:
        /*00a0*/ 	.word	0x00000008
.L_33:


//--------------------- .nv.info._Z27matrixMulSharedMemoryKernelPKfS0_Pfiii --------------------------
	.section	.nv.info._Z27matrixMulSharedMemoryKernelPKfS0_Pfiii,"",@"SHT_CUDA_INFO"
	.sectionflags	@""
	.align	4


	//----- nvinfo : EIATTR_CUDA_API_VERSION
	.align		4
        /*0000*/ 	.byte	0x04, 0x37
        /*0002*/ 	.short	(.L_35 - .L_34)
.L_34:
        /*0004*/ 	.word	0x00000082


	//----- nvinfo : EIATTR_KPARAM_INFO
	.align		4
.L_35:
        /*0008*/ 	.byte	0x04, 0x17
        /*000a*/ 	.short	(.L_37 - .L_36)
.L_36:
        /*000c*/ 	.word	0x00000000
        /*0010*/ 	.short	0x0005
        /*0012*/ 	.short	0x0020
        /*0014*/ 	.byte	0x00, 0xf0, 0x11, 0x00


	//----- nvinfo : EIATTR_KPARAM_INFO
	.align		4
.L_37:
        /*0018*/ 	.byte	0x04, 0x17
        /*001a*/ 	.short	(.L_39 - .L_38)
.L_38:
        /*001c*/ 	.word	0x00000000
        /*0020*/ 	.short	0x0004
        /*0022*/ 	.short	0x001c
        /*0024*/ 	.byte	0x00, 0xf0, 0x11, 0x00


	//----- nvinfo : EIATTR_KPARAM_INFO
	.align		4
.L_39:
        /*0028*/ 	.byte	0x04, 0x17
        /*002a*/ 	.short	(.L_41 - .L_40)
.L_40:
        /*002c*/ 	.word	0x00000000
        /*0030*/ 	.short	0x0003
        /*0032*/ 	.short	0x0018
        /*0034*/ 	.byte	0x00, 0xf0, 0x11, 0x00


	//----- nvinfo : EIATTR_KPARAM_INFO
	.align		4
.L_41:
        /*0038*/ 	.byte	0x04, 0x17
        /*003a*/ 	.short	(.L_43 - .L_42)
.L_42:
        /*003c*/ 	.word	0x00000000
        /*0040*/ 	.short	0x0002
        /*0042*/ 	.short	0x0010
        /*0044*/ 	.byte	0x00, 0xf5, 0x21, 0x00


	//----- nvinfo : EIATTR_KPARAM_INFO
	.align		4
.L_43:
        /*0048*/ 	.byte	0x04, 0x17
        /*004a*/ 	.short	(.L_45 - .L_44)
.L_44:
        /*004c*/ 	.word	0x00000000
        /*0050*/ 	.short	0x0001
        /*0052*/ 	.short	0x0008
        /*0054*/ 	.byte	0x00, 0xf5, 0x21, 0x00


	//----- nvinfo : EIATTR_KPARAM_INFO
	.align		4
.L_45:
        /*0058*/ 	.byte	0x04, 0x17
        /*005a*/ 	.short	(.L_47 - .L_46)
.L_46:
        /*005c*/ 	.word	0x00000000
        /*0060*/ 	.short	0x0000
        /*0062*/ 	.short	0x0000
        /*0064*/ 	.byte	0x00, 0xf5, 0x21, 0x00


	//----- nvinfo : EIATTR_SPARSE_MMA_MASK
	.align		4
.L_47:
        /*0068*/ 	.byte	0x03, 0x50
        /*006a*/ 	.short	0x0000


	//----- nvinfo : EIATTR_MAXREG_COUNT
	.align		4
        /*006c*/ 	.byte	0x03, 0x1b
        /*006e*/ 	.short	0x00ff


	//----- nvinfo : EIATTR_NUM_BARRIERS
	.align		4
        /*0070*/ 	.byte	0x02, 0x4c
        /*0072*/ 	.byte	0x01
	.zero		1


	//----- nvinfo : EIATTR_MERCURY_ISA_VERSION
	.align		4
        /*0074*/ 	.byte	0x03, 0x5f
        /*0076*/ 	.short	0x0101


	//----- nvinfo : EIATTR_VRC_CTA_INIT_COUNT
	.align		4
        /*0078*/ 	.byte	0x02, 0x4a
	.zero		1
	.zero		1


	//----- nvinfo : EIATTR_EXIT_INSTR_OFFSETS
	.align		4
        /*007c*/ 	.byte	0x04, 0x1c
        /*007e*/ 	.short	(.L_49 - .L_48)


	//   ....[0]....
.L_48:
        /*0080*/ 	.word	0x00000070


	//   ....[1]....
        /*0084*/ 	.word	0x00000b20


	//----- nvinfo : EIATTR_CRS_STACK_SIZE
	.align		4
.L_49:
        /*0088*/ 	.byte	0x04, 0x1e
        /*008a*/ 	.short	(.L_51 - .L_50)
.L_50:
        /*008c*/ 	.word	0x00000000


	//----- nvinfo : EIATTR_CBANK_PARAM_SIZE
	.align		4
.L_51:
        /*0090*/ 	.byte	0x03, 0x19
        /*0092*/ 	.short	0x0024


	//----- nvinfo : EIATTR_PARAM_CBANK
	.align		4
        /*0094*/ 	.byte	0x04, 0x0a
        /*0096*/ 	.short	(.L_53 - .L_52)
	.align		4
.L_52:
        /*0098*/ 	.word	index@(.nv.constant0._Z27matrixMulSharedMemoryKernelPKfS0_Pfiii)
        /*009c*/ 	.short	0x0380
        /*009e*/ 	.short	0x0024


	//----- nvinfo : EIATTR_SW_WAR
	.align		4
.L_53:
        /*00a0*/ 	.byte	0x04, 0x36
        /*00a2*/ 	.short	(.L_55 - .L_54)
.L_54:
        /*00a4*/ 	.word	0x00000008
.L_55:


//--------------------- .nv.callgraph             --------------------------
	.section	.nv.callgraph,"",@"SHT_CUDA_CALLGRAPH"
	.align	4
	.sectionentsize	8
	.align		4
        /*0000*/ 	.word	0x00000000
	.align		4
        /*0004*/ 	.word	0xffffffff
	.align		4
        /*0008*/ 	.word	0x00000000
	.align		4
        /*000c*/ 	.word	0xfffffffe
	.align		4
        /*0010*/ 	.word	0x00000000
	.align		4
        /*0014*/ 	.word	0xfffffffd
	.align		4
        /*0018*/ 	.word	0x00000000
	.align		4
        /*001c*/ 	.word	0xfffffffc


//--------------------- .text._Z15matrixMulKernelPKfS0_Pfiii --------------------------
	.section	.text._Z15matrixMulKernelPKfS0_Pfiii,"ax",@progbits
	.align	128
        .global         _Z15matrixMulKernelPKfS0_Pfiii
        .type           _Z15matrixMulKernelPKfS0_Pfiii,@function
        .size           _Z15matrixMulKernelPKfS0_Pfiii,(.L_x_19 - _Z15matrixMulKernelPKfS0_Pfiii)
        .other          _Z15matrixMulKernelPKfS0_Pfiii,@"STO_CUDA_ENTRY STV_DEFAULT"
_Z15matrixMulKernelPKfS0_Pfiii:
.text._Z15matrixMulKernelPKfS0_Pfiii:
[----:B------:R-:W-:Y:S01]  /*0000*/  LDC R1, c[0x0][0x37c] ;  /* 0x0000df00ff017b82 */ /* 0x000fe20000000800 */
[----:B------:R-:W0:Y:S01]  /*0010*/  S2R R13, SR_TID.X ;  /* 0x00000000000d7919 */ /* 0x000e220000002100 */
[----:B------:R-:W0:Y:S01]  /*0020*/  LDCU UR5, c[0x0][0x360] ;  /* 0x00006c00ff0577ac */ /* 0x000e220008000800 */
[----:B------:R-:W0:Y:S01]  /*0030*/  S2R R0, SR_CTAID.X ;  /* 0x0000000000007919 */ /* 0x000e220000002500 */
[----:B------:R-:W1:Y:S01]  /*0040*/  LDCU UR4, c[0x0][0x39c] ;  /* 0x00007380ff0477ac */ /* 0x000e620008000800 */
[----:B0-----:R-:W-:-:S05]  /*0050*/  IMAD R13, R0, UR5, R13 ;  /* 0x00000005000d7c24 */ /* 0x001fca000f8e020d */
[----:B-1----:R-:W-:-:S13]  /*0060*/  ISETP.GE.AND P0, PT, R13, UR4, PT ;  /* 0x000000040d007c0c */ /* 0x002fda000bf06270 */
[----:B------:R-:W-:Y:S05]  /*0070*/  @P0 EXIT ;  /* 0x000000000000094d */ /* 0x000fea0003800000 */
[----:B------:R-:W0:Y:S01]  /*0080*/  LDCU UR6, c[0x0][0x364] ;  /* 0x00006c80ff0677ac */ /* 0x000e220008000800 */
[----:B------:R-:W1:Y:S01]  /*0090*/  LDC R0, c[0x0][0x370] ;  /* 0x0000dc00ff007b82 */ /* 0x000e620000000800 */
[----:B------:R-:W2:Y:S01]  /*00a0*/  S2R R11, SR_TID.Y ;  /* 0x00000000000b7919 */ /* 0x000ea20000002200 */
[----:B------:R-:W0:Y:S01]  /*00b0*/  LDCU UR4, c[0x0][0x374] ;  /* 0x00006e80ff0477ac */ /* 0x000e220008000800 */
[----:B------:R-:W2:Y:S01]  /*00c0*/  S2R R2, SR_CTAID.Y ;  /* 0x0000000000027919 */ /* 0x000ea20000002600 */
[----:B------:R-:W3:Y:S01]  /*00d0*/  LDCU.64 UR8, c[0x0][0x358] ;  /* 0x00006b00ff0877ac */ /* 0x000ee20008000a00 */
[----:B0-----:R-:W-:Y:S01]  /*00e0*/  UIMAD UR4, UR6, UR4, URZ ;  /* 0x00000004060472a4 */ /* 0x001fe2000f8e02ff */
[----:B-1----:R-:W-:-:S05]  /*00f0*/  IMAD R0, R0, UR5, RZ ;  /* 0x0000000500007c24 */ /* 0x002fca000f8e02ff */
[C---:B------:R-:W-:Y:S02]  /*0100*/  LOP3.LUT R10, R0.reuse, 0xfffffff8, RZ, 0xc0, !PT ;  /* 0xfffffff8000a7812 */ /* 0x040fe400078ec0ff */
[----:B------:R-:W-:Y:S02]  /*0110*/  LOP3.LUT R24, R0, 0x7, RZ, 0xc0, !PT ;  /* 0x0000000700187812 */ /* 0x000fe400078ec0ff */
[----:B------:R-:W-:Y:S01]  /*0120*/  IADD3 R12, PT, PT, -R10, RZ, RZ ;  /* 0x000000ff0a0c7210 */ /* 0x000fe20007ffe1ff */
[----:B--23--:R-:W-:-:S07]  /*0130*/  IMAD R11, R2, UR6, R11 ;  /* 0x00000006020b7c24 */ /* 0x00cfce000f8e020b */
.L_x_7:
[----:B0-----:R-:W0:Y:S01]  /*0140*/  LDCU UR5, c[0x0][0x3a0] ;  /* 0x00007400ff0577ac */ /* 0x001e220008000800 */
[----:B------:R-:W-:Y:S01]  /*0150*/  BSSY.RECONVERGENT B0, `(.L_x_0) ;  /* 0x000007f000007945 */ /* 0x000fe20003800200 */
[----:B0-----:R-:W-:-:S13]  /*0160*/  ISETP.GE.AND P0, PT, R11, UR5, PT ;  /* 0x000000050b007c0c */ /* 0x001fda000bf06270 */
[----:B------:R-:W-:Y:S05]  /*0170*/  @P0 BRA `(.L_x_1) ;  /* 0x0000000400f00947 */ /* 0x000fea0003800000 */
[----:B------:R-:W-:-:S07]  /*0180*/  MOV R14, R11 ;  /* 0x0000000b000e7202 */ /* 0x000fce0000000f00 */
.L_x_6:
[----:B------:R-:W-:Y:S01]  /*0190*/  ISETP.NE.AND P0, PT, R0, RZ, PT ;  /* 0x000000ff0000720c */ /* 0x000fe20003f05270 */
[----:B------:R-:W-:-:S12]  /*01a0*/  HFMA2 R8, -RZ, RZ, 0, 0 ;  /* 0x00000000ff087431 */ /* 0x000fd800000001ff */
[----:B0-----:R-:W-:Y:S05]  /*01b0*/  @!P0 BRA `(.L_x_2) ;  /* 0x0000000400b48947 */ /* 0x001fea0003800000 */
[----:B------:R-:W0:Y:S01]  /*01c0*/  LDCU UR5, c[0x0][0x398] ;  /* 0x00007300ff0577ac */ /* 0x000e220008000800 */
[----:B------:R-:W-:Y:S02]  /*01d0*/  ISETP.GE.U32.AND P0, PT, R0, 0x8, PT ;  /* 0x000000080000780c */ /* 0x000fe40003f06070 */
[----:B------:R-:W-:Y:S01]  /*01e0*/  CS2R R8, SRZ ;  /* 0x0000000000087805 */ /* 0x000fe2000001ff00 */
[----:B0-----:R-:W-:-:S10]  /*01f0*/  IMAD R16, R14, UR5, RZ ;  /* 0x000000050e107c24 */ /* 0x001fd4000f8e02ff */
[----:B------:R-:W-:Y:S05]  /*0200*/  @!P0 BRA `(.L_x_3) ;  /* 0x0000000000b88947 */ /* 0x000fea0003800000 */
[----:B------:R-:W-:Y:S02]  /*0210*/  MOV R8, RZ ;  /* 0x000000ff00087202 */ /* 0x000fe40000000f00 */
[----:B------:R-:W-:Y:S02]  /*0220*/  MOV R15, R16 ;  /* 0x00000010000f7202 */ /* 0x000fe40000000f00 */
[----:B------:R-:W-:Y:S02]  /*0230*/  MOV R18, R13 ;  /* 0x0000000d00127202 */ /* 0x000fe40000000f00 */
[----:B------:R-:W-:-:S07]  /*0240*/  MOV R17, R12 ;  /* 0x0000000c00117202 */ /* 0x000fce0000000f00 */
.L_x_4:
[----:B------:R-:W0:Y:S08]  /*0250*/  LDC.64 R2, c[0x0][0x380] ;  /* 0x0000e000ff027b82 */ /* 0x000e300000000a00 */
[----:B------:R-:W1:Y:S08]  /*0260*/  LDC.64 R4, c[0x0][0x388] ;  /* 0x0000e200ff047b82 */ /* 0x000e700000000a00 */
[----:B------:R-:W2:Y:S01]  /*0270*/  LDC R19, c[0x0][0x39c] ;  /* 0x0000e700ff137b82 */ /* 0x000ea20000000800 */
[----:B0-----:R-:W-:-:S05]  /*0280*/  IMAD.WIDE R2, R15, 0x4, R2 ;  /* 0x000000040f027825 */ /* 0x001fca00078e0202 */
[----:B------:R-:W3:Y:S01]  /*0290*/  LDG.E R9, desc[UR8][R2.64] ;  /* 0x0000000802097981 */ /* 0x000ee2000c1e1900 */
[----:B-1----:R-:W-:-:S03]  /*02a0*/  IMAD.WIDE R20, R18, 0x4, R4 ;  /* 0x0000000412147825 */ /* 0x002fc600078e0204 */
[----:B------:R-:W4:Y:S04]  /*02b0*/  LDG.E R28, desc[UR8][R2.64+0x4] ;  /* 0x00000408021c7981 */ /* 0x000f28000c1e1900 */
[----:B------:R-:W3:Y:S01]  /*02c0*/  LDG.E R25, desc[UR8][R20.64] ;  /* 0x0000000814197981 */ /* 0x000ee2000c1e1900 */
[----:B--2---:R-:W-:-:S03]  /*02d0*/  IMAD.WIDE R22, R19, 0x4, R20 ;  /* 0x0000000413167825 */ /* 0x004fc600078e0214 */
[----:B------:R-:W2:Y:S04]  /*02e0*/  LDG.E R26, desc[UR8][R2.64+0x8] ;  /* 0x00000808021a7981 */ /* 0x000ea8000c1e1900 */
[----:B------:R3:W4:Y:S01]  /*02f0*/  LDG.E R27, desc[UR8][R22.64] ;  /* 0x00000008161b7981 */ /* 0x000722000c1e1900 */
[----:B------:R-:W-:-:S04]  /*0300*/  IMAD.WIDE R4, R19, 0x4, R22 ;  /* 0x0000000413047825 */ /* 0x000fc800078e0216 */
[----:B------:R-:W-:-:S04]  /*0310*/  IMAD.WIDE R6, R19, 0x4, R4 ;  /* 0x0000000413067825 */ /* 0x000fc800078e0204 */
[----:B---3--:R-:W-:Y:S01]  /*0320*/  FFMA R23, R9, R25, R8 ;  /* 0x0000001909177223 */ /* 0x008fe20000000008 */
[C---:B------:R-:W-:Y:S01]  /*0330*/  IMAD.WIDE R8, R19.reuse, 0x4, R6 ;  /* 0x0000000413087825 */ /* 0x040fe200078e0206 */
[----:B------:R0:W2:Y:S04]  /*0340*/  LDG.E R25, desc[UR8][R4.64] ;  /* 0x0000000804197981 */ /* 0x0000a8000c1e1900 */
[----:B------:R-:W3:Y:S01]  /*0350*/  LDG.E R6, desc[UR8][R6.64] ;  /* 0x0000000806067981 */ /* 0x000ee2000c1e1900 */
[----:B------:R-:W-:-:S04]  /*0360*/  IMAD.WIDE R20, R19, 0x4, R8 ;  /* 0x0000000413147825 */ /* 0x000fc800078e0208 */
[----:B----4-:R-:W-:Y:S01]  /*0370*/  FFMA R27, R28, R27, R23 ;  /* 0x0000001b1c1b7223 */ /* 0x010fe20000000017 */
[----:B------:R-:W4:Y:S04]  /*0380*/  LDG.E R29, desc[UR8][R8.64] ;  /* 0x00000008081d7981 */ /* 0x000f28000c1e1900 */
[----:B------:R-:W3:Y:S01]  /*0390*/  LDG.E R7, desc[UR8][R2.64+0xc] ;  /* 0x00000c0802077981 */ /* 0x000ee2000c1e1900 */
[----:B------:R-:W-:-:S03]  /*03a0*/  IMAD.WIDE R22, R19, 0x4, R20 ;  /* 0x0000000413167825 */ /* 0x000fc600078e0214 */
[----:B------:R-:W4:Y:S04]  /*03b0*/  LDG.E R8, desc[UR8][R2.64+0x10] ;  /* 0x0000100802087981 */ /* 0x000f28000c1e1900 */
[----:B------:R-:W5:Y:S01]  /*03c0*/  LDG.E R28, desc[UR8][R20.64] ;  /* 0x00000008141c7981 */ /* 0x000f62000c1e1900 */
[----:B0-----:R-:W-:-:S03]  /*03d0*/  IMAD.WIDE R4, R19, 0x4, R22 ;  /* 0x0000000413047825 */ /* 0x001fc600078e0216 */
[----:B------:R-:W5:Y:S04]  /*03e0*/  LDG.E R9, desc[UR8][R2.64+0x18] ;  /* 0x0000180802097981 */ /* 0x000f68000c1e1900 */
[----:B------:R-:W5:Y:S04]  /*03f0*/  LDG.E R5, desc[UR8][R4.64] ;  /* 0x0000000804057981 */ /* 0x000f68000c1e1900 */
[----:B------:R-:W5:Y:S04]  /*0400*/  LDG.E R21, desc[UR8][R2.64+0x14] ;  /* 0x0000140802157981 */ /* 0x000f68000c1e1900 */
[----:B------:R-:W5:Y:S04]  /*0410*/  LDG.E R20, desc[UR8][R2.64+0x1c] ;  /* 0x00001c0802147981 */ /* 0x000f68000c1e1900 */
[----:B------:R-:W5:Y:S01]  /*0420*/  LDG.E R2, desc[UR8][R22.64] ;  /* 0x0000000816027981 */ /* 0x000f62000c1e1900 */
[----:B------:R-:W-:-:S04]  /*0430*/  IADD3 R17, PT, PT, R17, 0x8, RZ ;  /* 0x0000000811117810 */ /* 0x000fc80007ffe0ff */
[----:B------:R-:W-:Y:S02]  /*0440*/  ISETP.NE.AND P0, PT, R17, RZ, PT ;  /* 0x000000ff1100720c */ /* 0x000fe40003f05270 */
[----:B------:R-:W-:Y:S02]  /*0450*/  LEA R18, R19, R18, 0x3 ;  /* 0x0000001213127211 */ /* 0x000fe400078e18ff */
[----:B------:R-:W-:Y:S01]  /*0460*/  IADD3 R15, PT, PT, R15, 0x8, RZ ;  /* 0x000000080f0f7810 */ /* 0x000fe20007ffe0ff */
[----:B--2---:R-:W-:-:S04]  /*0470*/  FFMA R26, R26, R25, R27 ;  /* 0x000000191a1a7223 */ /* 0x004fc8000000001b */
[----:B---3--:R-:W-:-:S04]  /*0480*/  FFMA R7, R7, R6, R26 ;  /* 0x0000000607077223 */ /* 0x008fc8000000001a */
[----:B----4-:R-:W-:-:S04]  /*0490*/  FFMA R8, R8, R29, R7 ;  /* 0x0000001d08087223 */ /* 0x010fc80000000007 */
[----:B-----5:R-:W-:-:S04]  /*04a0*/  FFMA R8, R21, R28, R8 ;  /* 0x0000001c15087223 */ /* 0x020fc80000000008 */
[----:B------:R-:W-:-:S04]  /*04b0*/  FFMA R9, R9, R2, R8 ;  /* 0x0000000209097223 */ /* 0x000fc80000000008 */
[----:B------:R-:W-:Y:S01]  /*04c0*/  FFMA R8, R20, R5, R9 ;  /* 0x0000000514087223 */ /* 0x000fe20000000009 */
[----:B------:R-:W-:Y:S06]  /*04d0*/  @P0 BRA `(.L_x_4) ;  /* 0xfffffffc005c0947 */ /* 0x000fec000383ffff */
[----:B------:R-:W-:-:S07]  /*04e0*/  MOV R9, R10 ;  /* 0x0000000a00097202 */ /* 0x000fce0000000f00 */
.L_x_3:
[----:B------:R-:W-:-:S13]  /*04f0*/  ISETP.NE.AND P0, PT, R24, RZ, PT ;  /* 0x000000ff1800720c */ /* 0x000fda0003f05270 */
[----:B------:R-:W-:Y:S05]  /*0500*/  @!P0 BRA `(.L_x_2) ;  /* 0x0000000000e08947 */ /* 0x000fea0003800000 */
[----:B------:R-:W-:Y:S02]  /*0510*/  IADD3 R2, PT, PT, R24, -0x1, RZ ;  /* 0xffffffff18027810 */ /* 0x000fe40007ffe0ff */
[----:B------:R-:W-:Y:S02]  /*0520*/  LOP3.LUT P1, R17, R0, 0x3, RZ, 0xc0, !PT ;  /* 0x0000000300117812 */ /* 0x000fe4000782c0ff */
[----:B------:R-:W-:-:S13]  /*0530*/  ISETP.GE.U32.AND P0, PT, R2, 0x3, PT ;  /* 0x000000030200780c */ /* 0x000fda0003f06070 */
[----:B------:R-:W-:Y:S05]  /*0540*/  @!P0 BRA `(.L_x_5) ;  /* 0x00000000005c8947 */ /* 0x000fea0003800000 */
[----:B------:R-:W0:Y:S01]  /*0550*/  LDC R21, c[0x0][0x39c] ;  /* 0x0000e700ff157b82 */ /* 0x000e220000000800 */
[----:B------:R-:W-:-:S07]  /*0560*/  IADD3 R7, PT, PT, R16, R9, RZ ;  /* 0x0000000910077210 */ /* 0x000fce0007ffe0ff */
[----:B------:R-:W1:Y:S08]  /*0570*/  LDC.64 R4, c[0x0][0x388] ;  /* 0x0000e200ff047b82 */ /* 0x000e700000000a00 */
[----:B------:R-:W2:Y:S01]  /*0580*/  LDC.64 R2, c[0x0][0x380] ;  /* 0x0000e000ff027b82 */ /* 0x000ea20000000a00 */
[----:B0-----:R-:W-:-:S04]  /*0590*/  IMAD R15, R9, R21, R13 ;  /* 0x00000015090f7224 */ /* 0x001fc800078e020d */
[----:B-1----:R-:W-:-:S04]  /*05a0*/  IMAD.WIDE R4, R15, 0x4, R4 ;  /* 0x000000040f047825 */ /* 0x002fc800078e0204 */
[----:B--2---:R-:W-:-:S04]  /*05b0*/  IMAD.WIDE R2, R7, 0x4, R2 ;  /* 0x0000000407027825 */ /* 0x004fc800078e0202 */
[C---:B------:R-:W-:Y:S01]  /*05c0*/  IMAD.WIDE R6, R21.reuse, 0x4, R4 ;  /* 0x0000000415067825 */ /* 0x040fe200078e0204 */
[----:B------:R-:W2:Y:S04]  /*05d0*/  LDG.E R15, desc[UR8][R2.64] ;  /* 0x00000008020f7981 */ /* 0x000ea8000c1e1900 */
[----:B------:R-:W2:Y:S01]  /*05e0*/  LDG.E R4, desc[UR8][R4.64] ;  /* 0x0000000804047981 */ /* 0x000ea2000c1e1900 */
[----:B------:R-:W-:-:S03]  /*05f0*/  IMAD.WIDE R18, R21, 0x4, R6 ;  /* 0x0000000415127825 */ /* 0x000fc600078e0206 */
[----:B------:R-:W3:Y:S04]  /*0600*/  LDG.E R6, desc[UR8][R6.64] ;  /* 0x0000000806067981 */ /* 0x000ee8000c1e1900 */
[----:B------:R-:W3:Y:S01]  /*0610*/  LDG.E R22, desc[UR8][R2.64+0x4] ;  /* 0x0000040802167981 */ /* 0x000ee2000c1e1900 */
[----:B------:R-:W-:-:S03]  /*0620*/  IMAD.WIDE R20, R21, 0x4, R18 ;  /* 0x0000000415147825 */ /* 0x000fc600078e0212 */
[----:B------:R-:W4:Y:S04]  /*0630*/  LDG.E R23, desc[UR8][R18.64] ;  /* 0x0000000812177981 */ /* 0x000f28000c1e1900 */
[----:B------:R-:W4:Y:S04]  /*0640*/  LDG.E R26, desc[UR8][R2.64+0x8] ;  /* 0x00000808021a7981 */ /* 0x000f28000c1e1900 */
[----:B------:R-:W5:Y:S04]  /*0650*/  LDG.E R28, desc[UR8][R2.64+0xc] ;  /* 0x00000c08021c7981 */ /* 0x000f68000c1e1900 */
[----:B------:R-:W5:Y:S01]  /*0660*/  LDG.E R20, desc[UR8][R20.64] ;  /* 0x0000000814147981 */ /* 0x000f62000c1e1900 */
[----:B------:R-:W-:Y:S01]  /*0670*/  IADD3 R9, PT, PT, R9, 0x4, RZ ;  /* 0x0000000409097810 */ /* 0x000fe20007ffe0ff */
[----:B--2---:R-:W-:-:S04]  /*0680*/  FFMA R15, R15, R4, R8 ;  /* 0x000000040f0f7223 */ /* 0x004fc80000000008 */
[----:B---3--:R-:W-:-:S04]  /*0690*/  FFMA R15, R22, R6, R15 ;  /* 0x00000006160f7223 */ /* 0x008fc8000000000f */
[----:B----4-:R-:W-:-:S04]  /*06a0*/  FFMA R15, R26, R23, R15 ;  /* 0x000000171a0f7223 */ /* 0x010fc8000000000f */
[----:B-----5:R-:W-:-:S07]  /*06b0*/  FFMA R8, R28, R20, R15 ;  /* 0x000000141c087223 */ /* 0x020fce000000000f */
.L_x_5:
[----:B------:R-:W-:Y:S05]  /*06c0*/  @!P1 BRA `(.L_x_2) ;  /* 0x0000000000709947 */ /* 0x000fea0003800000 */
[----:B------:R-:W-:Y:S01]  /*06d0*/  ISETP.NE.AND P0, PT, R17, 0x1, PT ;  /* 0x000000011100780c */ /* 0x000fe20003f05270 */
[----:B------:R-:W0:Y:S01]  /*06e0*/  LDC.64 R6, c[0x0][0x388] ;  /* 0x0000e200ff067b82 */ /* 0x000e220000000a00 */
[----:B------:R-:W-:-:S04]  /*06f0*/  LOP3.LUT R2, R0, 0x1, RZ, 0xc0, !PT ;  /* 0x0000000100027812 */ /* 0x000fc800078ec0ff */
[----:B------:R-:W-:-:S03]  /*0700*/  ISETP.NE.U32.AND P1, PT, R2, 0x1, PT ;  /* 0x000000010200780c */ /* 0x000fc60003f25070 */
[----:B------:R-:W1:Y:S04]  /*0710*/  LDC.64 R18, c[0x0][0x380] ;  /* 0x0000e000ff127b82 */ /* 0x000e680000000a00 */
[----:B------:R-:W-:-:S04]  /*0720*/  @P0 IADD3 R15, PT, PT, R16, R9, RZ ;  /* 0x00000009100f0210 */ /* 0x000fc80007ffe0ff */
[----:B------:R-:W2:Y:S08]  /*0730*/  @P0 LDC R22, c[0x0][0x39c] ;  /* 0x0000e700ff160b82 */ /* 0x000eb00000000800 */
[----:B------:R-:W3:Y:S08]  /*0740*/  @!P1 LDC R20, c[0x0][0x39c] ;  /* 0x0000e700ff149b82 */ /* 0x000ef00000000800 */
[----:B------:R-:W4:Y:S01]  /*0750*/  LDC.64 R2, c[0x0][0x380] ;  /* 0x0000e000ff027b82 */ /* 0x000f220000000a00 */
[----:B-1----:R-:W-:-:S05]  /*0760*/  @P0 IMAD.WIDE R18, R15, 0x4, R18 ;  /* 0x000000040f120825 */ /* 0x002fca00078e0212 */
[----:B------:R-:W5:Y:S02]  /*0770*/  @P0 LDG.E R23, desc[UR8][R18.64] ;  /* 0x0000000812170981 */ /* 0x000f64000c1e1900 */
[----:B------:R-:W1:Y:S01]  /*0780*/  LDC.64 R4, c[0x0][0x388] ;  /* 0x0000e200ff047b82 */ /* 0x000e620000000a00 */
[C---:B--2---:R-:W-:Y:S01]  /*0790*/  @P0 IMAD R17, R9.reuse, R22, R13 ;  /* 0x0000001609110224 */ /* 0x044fe200078e020d */
[----:B------:R-:W-:-:S03]  /*07a0*/  @P0 IADD3 R9, PT, PT, R9, 0x2, RZ ;  /* 0x0000000209090810 */ /* 0x000fc60007ffe0ff */
[----:B0-----:R-:W-:Y:S01]  /*07b0*/  @P0 IMAD.WIDE R6, R17, 0x4, R6 ;  /* 0x0000000411060825 */ /* 0x001fe200078e0206 */
[----:B------:R-:W-:-:S03]  /*07c0*/  @!P1 IADD3 R21, PT, PT, R16, R9, RZ ;  /* 0x0000000910159210 */ /* 0x000fc60007ffe0ff */
[----:B---3--:R-:W-:Y:S01]  /*07d0*/  @!P1 IMAD R9, R9, R20, R13 ;  /* 0x0000001409099224 */ /* 0x008fe200078e020d */
[----:B------:R-:W5:Y:S01]  /*07e0*/  @P0 LDG.E R15, desc[UR8][R6.64] ;  /* 0x00000008060f0981 */ /* 0x000f62000c1e1900 */
[----:B------:R-:W-:-:S03]  /*07f0*/  @P0 IMAD.WIDE R16, R22, 0x4, R6 ;  /* 0x0000000416100825 */ /* 0x000fc600078e0206 */
[----:B------:R-:W2:Y:S01]  /*0800*/  @P0 LDG.E R20, desc[UR8][R18.64+0x4] ;  /* 0x0000040812140981 */ /* 0x000ea2000c1e1900 */
[----:B----4-:R-:W-:-:S03]  /*0810*/  @!P1 IMAD.WIDE R2, R21, 0x4, R2 ;  /* 0x0000000415029825 */ /* 0x010fc600078e0202 */
[----:B------:R-:W2:Y:S04]  /*0820*/  @P0 LDG.E R16, desc[UR8][R16.64] ;  /* 0x0000000810100981 */ /* 0x000ea8000c1e1900 */
[----:B------:R-:W3:Y:S01]  /*0830*/  @!P1 LDG.E R3, desc[UR8][R2.64] ;  /* 0x0000000802039981 */ /* 0x000ee2000c1e1900 */
[----:B-1----:R-:W-:-:S06]  /*0840*/  @!P1 IMAD.WIDE R4, R9, 0x4, R4 ;  /* 0x0000000409049825 */ /* 0x002fcc00078e0204 */
[----:B------:R-:W3:Y:S01]  /*0850*/  @!P1 LDG.E R4, desc[UR8][R4.64] ;  /* 0x0000000804049981 */ /* 0x000ee2000c1e1900 */
[----:B-----5:R-:W-:-:S04]  /*0860*/  @P0 FFMA R15, R23, R15, R8 ;  /* 0x0000000f170f0223 */ /* 0x020fc80000000008 */
[----:B--2---:R-:W-:-:S04]  /*0870*/  @P0 FFMA R8, R20, R16, R15 ;  /* 0x0000001014080223 */ /* 0x004fc8000000000f */
[----:B---3--:R-:W-:-:S07]  /*0880*/  @!P1 FFMA R8, R3, R4, R8 ;  /* 0x0000000403089223 */ /* 0x008fce0000000008 */
.L_x_2:
[----:B------:R-:W0:Y:S01]  /*0890*/  LDC.64 R2, c[0x0][0x390] ;  /* 0x0000e400ff027b82 */ /* 0x000e220000000a00 */
[----:B------:R-:W1:Y:S02]  /*08a0*/  LDCU UR5, c[0x0][0x39c] ;  /* 0x00007380ff0577ac */ /* 0x000e640008000800 */
[----:B-1----:R-:W-:Y:S01]  /*08b0*/  IMAD R5, R14, UR5, R13 ;  /* 0x000000050e057c24 */ /* 0x002fe2000f8e020d */
[----:B------:R-:W1:Y:S03]  /*08c0*/  LDCU UR5, c[0x0][0x3a0] ;  /* 0x00007400ff0577ac */ /* 0x000e660008000800 */
[----:B0-----:R-:W-:-:S05]  /*08d0*/  IMAD.WIDE R2, R5, 0x4, R2 ;  /* 0x0000000405027825 */ /* 0x001fca00078e0202 */
[----:B------:R-:W2:Y:S01]  /*08e0*/  LDG.E R5, desc[UR8][R2.64] ;  /* 0x0000000802057981 */ /* 0x000ea2000c1e1900 */
[----:B------:R-:W-:-:S04]  /*08f0*/  IADD3 R14, PT, PT, R14, UR4, RZ ;  /* 0x000000040e0e7c10 */ /* 0x000fc8000fffe0ff */
[----:B-1----:R-:W-:Y:S01]  /*0900*/  ISETP.GE.AND P0, PT, R14, UR5, PT ;  /* 0x000000050e007c0c */ /* 0x002fe2000bf06270 */
[----:B--2---:R-:W-:-:S05]  /*0910*/  FADD R5, R5, R8 ;  /* 0x0000000805057221 */ /* 0x004fca0000000000 */
[----:B------:R0:W-:Y:S07]  /*0920*/  STG.E desc[UR8][R2.64], R5 ;  /* 0x0000000502007986 */ /* 0x0001ee000c101908 */
[----:B------:R-:W-:Y:S05]  /*0930*/  @!P0 BRA `(.L_x_6) ;  /* 0xfffffff800148947 */ /* 0x000fea000383ffff */
.L_x_1:
[----:B------:R-:W-:Y:S05]  /*0940*/  BSYNC.RECONVERGENT B0 ;  /* 0x0000000000007941 */ /* 0x000fea0003800200 */
.L_x_0:
[----:B------:R-:W1:Y:S01]  /*0950*/  LDCU UR5, c[0x0][0x39c] ;  /* 0x00007380ff0577ac */ /* 0x000e620008000800 */
[----:B------:R-:W-:-:S04]  /*0960*/  IADD3 R13, PT, PT, R0, R13, RZ ;  /* 0x0000000d000d7210 */ /* 0x000fc80007ffe0ff */
[----:B-1----:R-:W-:-:S13]  /*0970*/  ISETP.GE.AND P0, PT, R13, UR5, PT ;  /* 0x000000050d007c0c */ /* 0x002fda000bf06270 */
[----:B------:R-:W-:Y:S05]  /*0980*/  @!P0 BRA `(.L_x_7) ;  /* 0xfffffff400ec8947 */ /* 0x000fea000383ffff */
[----:B------:R-:W-:Y:S05]  /*0990*/  EXIT ;  /* 0x000000000000794d */ /* 0x000fea0003800000 */
.L_x_8:
[----:B------:R-:W-:-:S00]  /*09a0*/  BRA `(.L_x_8) ;  /* 0xfffffffc00fc7947 */ /* 0x000fc0000383ffff */
[----:B------:R-:W-:-:S00]  /*09b0*/  NOP ;  /* 0x0000000000007918 */ /* 0x000fc00000000000 */
        /* <DEDUP_REMOVED lines=12> */
.L_x_19:


//--------------------- .text._Z27matrixMulSharedMemoryKernelPKfS0_Pfiii --------------------------
	.section	.text._Z27matrixMulSharedMemoryKernelPKfS0_Pfiii,"ax",@progbits
	.align	128
        .global         _Z27matrixMulSharedMemoryKernelPKfS0_Pfiii
        .type           _Z27matrixMulSharedMemoryKernelPKfS0_Pfiii,@function
        .size           _Z27matrixMulSharedMemoryKernelPKfS0_Pfiii,(.L_x_20 - _Z27matrixMulSharedMemoryKernelPKfS0_Pfiii)
        .other          _Z27matrixMulSharedMemoryKernelPKfS0_Pfiii,@"STO_CUDA_ENTRY STV_DEFAULT"
_Z27matrixMulSharedMemoryKernelPKfS0_Pfiii:
.text._Z27matrixMulSharedMemoryKernelPKfS0_Pfiii:
[----:B------:R-:W-:Y:S01]  /*0000*/  LDC R1, c[0x0][0x37c] ;  /* 0x0000df00ff017b82 */ /* 0x000fe20000000800 */
[----:B------:R-:W0:Y:S07]  /*0010*/  S2R R18, SR_TID.X ;  /* 0x0000000000127919 */ /* 0x000e2e0000002100 */
[----:B------:R-:W0:Y:S01]  /*0020*/  S2UR UR4, SR_CTAID.X ;  /* 0x00000000000479c3 */ /* 0x000e220000002500 */
[----:B------:R-:W1:Y:S07]  /*0030*/  LDCU UR5, c[0x0][0x39c] ;  /* 0x00007380ff0577ac */ /* 0x000e6e0008000800 */
[----:B------:R-:W0:Y:S02]  /*0040*/  LDC R19, c[0x0][0x360] ;  /* 0x0000d800ff137b82 */ /* 0x000e240000000800 */
[----:B0-----:R-:W-:-:S05]  /*0050*/  IMAD R17, R19, UR4, R18 ;  /* 0x0000000413117c24 */ /* 0x001fca000f8e0212 */
[----:B-1----:R-:W-:-:S13]  /*0060*/  ISETP.GE.AND P0, PT, R17, UR5, PT ;  /* 0x0000000511007c0c */ /* 0x002fda000bf06270 */
[----:B------:R-:W-:Y:S05]  /*0070*/  @P0 EXIT ;  /* 0x000000000000094d */ /* 0x000fea0003800000 */
[----:B------:R-:W0:Y:S01]  /*0080*/  S2R R16, SR_TID.Y ;  /* 0x0000000000107919 */ /* 0x000e220000002200 */
[----:B------:R-:W1:Y:S01]  /*0090*/  S2UR UR5, SR_CgaCtaId ;  /* 0x00000000000579c3 */ /* 0x000e620000008800 */
[C---:B------:R-:W-:Y:S01]  /*00a0*/  LOP3.LUT R0, R19.reuse, 0x7, RZ, 0xc0, !PT ;  /* 0x0000000713007812 */ /* 0x040fe200078ec0ff */
[----:B------:R-:W2:Y:S01]  /*00b0*/  LDCU UR6, c[0x0][0x364] ;  /* 0x00006c80ff0677ac */ /* 0x000ea20008000800 */
[----:B------:R-:W3:Y:S01]  /*00c0*/  S2R R13, SR_CTAID.Y ;  /* 0x00000000000d7919 */ /* 0x000ee20000002600 */
[C---:B------:R-:W-:Y:S02]  /*00d0*/  LOP3.LUT R12, R19.reuse, 0xfffffff8, RZ, 0xc0, !PT ;  /* 0xfffffff8130c7812 */ /* 0x040fe400078ec0ff */
[----:B------:R-:W-:Y:S01]  /*00e0*/  IADD3 R0, PT, PT, R0, -0x1, RZ ;  /* 0xffffffff00007810 */ /* 0x000fe20007ffe0ff */
[----:B------:R-:W4:Y:S01]  /*00f0*/  LDCU UR8, c[0x0][0x370] ;  /* 0x00006e00ff0877ac */ /* 0x000f220008000800 */
[C---:B------:R-:W-:Y:S02]  /*0100*/  LOP3.LUT R21, R19.reuse, 0x3, RZ, 0xc0, !PT ;  /* 0x0000000313157812 */ /* 0x040fe400078ec0ff */
[----:B------:R-:W-:Y:S01]  /*0110*/  ISETP.GE.U32.AND P0, PT, R0, 0x3, PT ;  /* 0x000000030000780c */ /* 0x000fe20003f06070 */
[----:B------:R-:W2:Y:S01]  /*0120*/  LDCU UR7, c[0x0][0x374] ;  /* 0x00006e80ff0777ac */ /* 0x000ea20008000800 */
[C---:B------:R-:W-:Y:S01]  /*0130*/  IMAD R0, R19.reuse, R19, RZ ;  /* 0x0000001313007224 */ /* 0x040fe200078e02ff */
[----:B------:R-:W-:Y:S01]  /*0140*/  LOP3.LUT R14, R19, 0x7f8, RZ, 0xc0, !PT ;  /* 0x000007f8130e7812 */ /* 0x000fe200078ec0ff */
[----:B------:R-:W-:-:S02]  /*0150*/  UMOV UR4, 0x400 ;  /* 0x0000040000047882 */ /* 0x000fc40000000000 */
[----:B------:R-:W-:Y:S01]  /*0160*/  IMAD.SHL.U32 R3, R0, 0x4, RZ ;  /* 0x0000000400037824 */ /* 0x000fe200078e00ff */
[----:B------:R-:W-:Y:S01]  /*0170*/  IADD3 R12, PT, PT, -R12, RZ, RZ ;  /* 0x000000ff0c0c7210 */ /* 0x000fe20007ffe1ff */
[----:B------:R-:W3:Y:S02]  /*0180*/  LDCU.64 UR10, c[0x0][0x358] ;  /* 0x00006b00ff0a77ac */ /* 0x000ee40008000a00 */
[----:B------:R-:W-:Y:S01]  /*0190*/  IMAD R8, R18, 0x4, R3 ;  /* 0x0000000412087824 */ /* 0x000fe200078e0203 */
[----:B-1----:R-:W-:Y:S02]  /*01a0*/  ULEA UR4, UR5, UR4, 0x18 ;  /* 0x0000000405047291 */ /* 0x002fe4000f8ec0ff */
[----:B--2---:R-:W-:-:S04]  /*01b0*/  UIMAD UR5, UR6, UR7, URZ ;  /* 0x00000007060572a4 */ /* 0x004fc8000f8e02ff */
[----:B------:R-:W-:Y:S02]  /*01c0*/  VIADD R11, R3, UR4 ;  /* 0x00000004030b7c36 */ /* 0x000fe40008000000 */
[----:B0-----:R-:W-:Y:S02]  /*01d0*/  IMAD R15, R19, R16, RZ ;  /* 0x00000010130f7224 */ /* 0x001fe400078e02ff */
[----:B------:R-:W-:Y:S02]  /*01e0*/  VIADD R8, R8, UR4 ;  /* 0x0000000408087c36 */ /* 0x000fe40008000000 */
[----:B---3--:R-:W-:Y:S01]  /*01f0*/  IMAD R13, R13, UR6, R16 ;  /* 0x000000060d0d7c24 */ /* 0x008fe2000f8e0210 */
[C---:B------:R-:W-:Y:S02]  /*0200*/  IADD3 R0, PT, PT, R15.reuse, R18, RZ ;  /* 0x000000120f007210 */ /* 0x040fe40007ffe0ff */
[----:B------:R-:W-:Y:S02]  /*0210*/  LEA R7, R15, UR4, 0x2 ;  /* 0x000000040f077c11 */ /* 0x000fe4000f8e10ff */
[----:B------:R-:W-:-:S02]  /*0220*/  LEA R10, R0, UR4, 0x2 ;  /* 0x00000004000a7c11 */ /* 0x000fc4000f8e10ff */
[----:B------:R-:W-:Y:S02]  /*0230*/  LEA R9, R0, R11, 0x2 ;  /* 0x0000000b00097211 */ /* 0x000fe400078e10ff */
[----:B----4-:R-:W-:-:S07]  /*0240*/  IADD3 R7, PT, PT, R7, 0x10, RZ ;  /* 0x0000001007077810 */ /* 0x010fce0007ffe0ff */
.L_x_17:
[----:B0-----:R-:W0:Y:S02]  /*0250*/  LDCU UR4, c[0x0][0x3a0] ;  /* 0x00007400ff0477ac */ /* 0x001e240008000800 */
[----:B0-----:R-:W-:-:S13]  /*0260*/  ISETP.GE.AND P1, PT, R13, UR4, PT ;  /* 0x000000040d007c0c */ /* 0x001fda000bf26270 */
[----:B------:R-:W-:Y:S05]  /*0270*/  @P1 BRA `(.L_x_9) ;  /* 0x0000000800181947 */ /* 0x000fea0003800000 */
[----:B------:R-:W-:-:S07]  /*0280*/  IMAD.MOV.U32 R6, RZ, RZ, R13 ;  /* 0x000000ffff067224 */ /* 0x000fce00078e000d */
.L_x_16:
[----:B0-----:R-:W0:Y:S01]  /*0290*/  LDCU UR4, c[0x0][0x398] ;  /* 0x00007300ff0477ac */ /* 0x001e220008000800 */
[----:B------:R-:W-:Y:S02]  /*02a0*/  HFMA2 R0, -RZ, RZ, 0, 0 ;  /* 0x00000000ff007431 */ /* 0x000fe400000001ff */
[----:B------:R-:W-:Y:S02]  /*02b0*/  IMAD.MOV.U32 R23, RZ, RZ, RZ ;  /* 0x000000ffff177224 */ /* 0x000fe400078e00ff */
[----:B0-----:R-:W-:-:S07]  /*02c0*/  IMAD R22, R6, UR4, R18 ;  /* 0x0000000406167c24 */ /* 0x001fce000f8e0212 */
.L_x_15:
[----:B------:R-:W0:Y:S01]  /*02d0*/  LDC R20, c[0x0][0x39c] ;  /* 0x0000e700ff147b82 */ /* 0x000e220000000800 */
[CC--:B------:R-:W-:Y:S02]  /*02e0*/  IMAD R24, R19.reuse, R23.reuse, R16 ;  /* 0x0000001713187224 */ /* 0x0c0fe400078e0210 */
[----:B------:R-:W-:-:S05]  /*02f0*/  IMAD R25, R19, R23, R22 ;  /* 0x0000001713197224 */ /* 0x000fca00078e0216 */
[----:B------:R-:W1:Y:S08]  /*0300*/  LDC.64 R4, c[0x0][0x380] ;  /* 0x0000e000ff047b82 */ /* 0x000e700000000a00 */
[----:B------:R-:W2:Y:S01]  /*0310*/  LDC.64 R2, c[0x0][0x388] ;  /* 0x0000e200ff027b82 */ /* 0x000ea20000000a00 */
[----:B0-----:R-:W-:Y:S02]  /*0320*/  IMAD R27, R24, R20, R17 ;  /* 0x00000014181b7224 */ /* 0x001fe400078e0211 */
[----:B-1----:R-:W-:-:S06]  /*0330*/  IMAD.WIDE.U32 R4, R25, 0x4, R4 ;  /* 0x0000000419047825 */ /* 0x002fcc00078e0004 */
[----:B------:R-:W3:Y:S01]  /*0340*/  LDG.E R5, desc[UR10][R4.64] ;  /* 0x0000000a04057981 */ /* 0x000ee2000c1e1900 */
[----:B--2---:R-:W-:-:S06]  /*0350*/  IMAD.WIDE.U32 R2, R27, 0x4, R2 ;  /* 0x000000041b027825 */ /* 0x004fcc00078e0002 */
[----:B------:R-:W2:Y:S01]  /*0360*/  LDG.E R2, desc[UR10][R2.64] ;  /* 0x0000000a02027981 */ /* 0x000ea2000c1e1900 */
[----:B------:R-:W-:Y:S01]  /*0370*/  ISETP.GE.U32.AND P2, PT, R19, 0x8, PT ;  /* 0x000000081300780c */ /* 0x000fe20003f46070 */
[----:B------:R-:W-:Y:S05]  /*0380*/  WARPSYNC.ALL ;  /* 0x0000000000007948 */ /* 0x000fea0003800000 */
[----:B------:R-:W-:Y:S02]  /*0390*/  IADD3 R23, PT, PT, R23, 0x1, RZ ;  /* 0x0000000117177810 */ /* 0x000fe40007ffe0ff */
[----:B------:R-:W-:Y:S02]  /*03a0*/  MOV R24, RZ ;  /* 0x000000ff00187202 */ /* 0x000fe40000000f00 */
[----:B------:R-:W-:Y:S01]  /*03b0*/  ISETP.NE.AND P1, PT, R23, UR8, PT ;  /* 0x0000000817007c0c */ /* 0x000fe2000bf25270 */
[----:B---3--:R0:W-:Y:S04]  /*03c0*/  STS [R10], R5 ;  /* 0x000000050a007388 */ /* 0x0081e80000000800 */
[----:B--2---:R0:W-:Y:S01]  /*03d0*/  STS [R9], R2 ;  /* 0x0000000209007388 */ /* 0x0041e20000000800 */
[----:B------:R-:W-:Y:S06]  /*03e0*/  BAR.SYNC.DEFER_BLOCKING 0x0 ;  /* 0x0000000000007b1d */ /* 0x000fec0000010000 */
[----:B------:R-:W-:Y:S05]  /*03f0*/  @!P2 BRA `(.L_x_10) ;  /* 0x0000000000a0a947 */ /* 0x000fea0003800000 */
[----:B0-----:R-:W-:Y:S01]  /*0400*/  IMAD.MOV.U32 R2, RZ, RZ, R7 ;  /* 0x000000ffff027224 */ /* 0x001fe200078e0007 */
[----:B------:R-:W-:Y:S02]  /*0410*/  MOV R4, R8 ;  /* 0x0000000800047202 */ /* 0x000fe40000000f00 */
[----:B------:R-:W-:-:S07]  /*0420*/  MOV R3, R12 ;  /* 0x0000000c00037202 */ /* 0x000fce0000000f00 */
.L_x_11:
[----:B------:R-:W-:Y:S01]  /*0430*/  LDS R5, [R2+-0x10] ;  /* 0xfffff00002057984 */ /* 0x000fe20000000800 */
[----:B------:R-:W-:Y:S01]  /*0440*/  IMAD R26, R19, 0x4, R4 ;  /* 0x00000004131a7824 */ /* 0x000fe200078e0204 */
[----:B------:R-:W-:Y:S02]  /*0450*/  IADD3 R3, PT, PT, R3, 0x8, RZ ;  /* 0x0000000803037810 */ /* 0x000fe40007ffe0ff */
[----:B------:R0:W1:Y:S02]  /*0460*/  LDS R24, [R4] ;  /* 0x0000000004187984 */ /* 0x0000640000000800 */
[----:B------:R-:W-:Y:S02]  /*0470*/  LEA R28, R19, R26, 0x2 ;  /* 0x0000001a131c7211 */ /* 0x000fe400078e10ff */
[----:B------:R-:W-:Y:S02]  /*0480*/  ISETP.NE.AND P2, PT, R3, RZ, PT ;  /* 0x000000ff0300720c */ /* 0x000fe40003f45270 */
[----:B------:R-:W-:-:S02]  /*0490*/  LEA R25, R19, R28, 0x2 ;  /* 0x0000001c13197211 */ /* 0x000fc400078e10ff */
[----:B0-----:R-:W-:-:S03]  /*04a0*/  LEA R4, R19, R4, 0x5 ;  /* 0x0000000413047211 */ /* 0x001fc600078e28ff */
[----:B------:R-:W-:Y:S02]  /*04b0*/  IMAD R27, R19, 0x4, R25 ;  /* 0x00000004131b7824 */ /* 0x000fe400078e0219 */
[----:B-1----:R-:W-:Y:S02]  /*04c0*/  FFMA R5, R5, R24, R0 ;  /* 0x0000001805057223 */ /* 0x002fe40000000000 */
[----:B------:R-:W-:Y:S04]  /*04d0*/  LDS R0, [R2+-0xc] ;  /* 0xfffff40002007984 */ /* 0x000fe80000000800 */
[----:B------:R0:W1:Y:S02]  /*04e0*/  LDS R24, [R26] ;  /* 0x000000001a187984 */ /* 0x0000640000000800 */
[----:B0-----:R-:W-:Y:S01]  /*04f0*/  LEA R26, R19, R27, 0x2 ;  /* 0x0000001b131a7211 */ /* 0x001fe200078e10ff */
[----:B-1----:R-:W-:-:S02]  /*0500*/  FFMA R0, R0, R24, R5 ;  /* 0x0000001800007223 */ /* 0x002fc40000000005 */
[----:B------:R-:W-:Y:S04]  /*0510*/  LDS R5, [R2+-0x8] ;  /* 0xfffff80002057984 */ /* 0x000fe80000000800 */
[----:B------:R0:W1:Y:S02]  /*0520*/  LDS R24, [R28] ;  /* 0x000000001c187984 */ /* 0x0000640000000800 */
[----:B0-----:R-:W-:-:S05]  /*0530*/  LEA R28, R19, R26, 0x2 ;  /* 0x0000001a131c7211 */ /* 0x001fca00078e10ff */
[----:B------:R-:W-:-:S06]  /*0540*/  IMAD R29, R19, 0x4, R28 ;  /* 0x00000004131d7824 */ /* 0x000fcc00078e021c */
[----:B------:R-:W-:Y:S01]  /*0550*/  LDS R29, [R29] ;  /* 0x000000001d1d7984 */ /* 0x000fe20000000800 */
[----:B-1----:R-:W-:-:S03]  /*0560*/  FFMA R0, R5, R24, R0 ;  /* 0x0000001805007223 */ /* 0x002fc60000000000 */
[----:B------:R-:W-:Y:S04]  /*0570*/  LDS R5, [R2+-0x4] ;  /* 0xfffffc0002057984 */ /* 0x000fe80000000800 */
[----:B------:R-:W0:Y:S04]  /*0580*/  LDS R24, [R25] ;  /* 0x0000000019187984 */ /* 0x000e280000000800 */
[----:B------:R-:W-:Y:S01]  /*0590*/  LDS R25, [R2+0xc] ;  /* 0x00000c0002197984 */ /* 0x000fe20000000800 */
[----:B0-----:R-:W-:-:S03]  /*05a0*/  FFMA R0, R5, R24, R0 ;  /* 0x0000001805007223 */ /* 0x001fc60000000000 */
[----:B------:R-:W-:Y:S04]  /*05b0*/  LDS R5, [R2] ;  /* 0x0000000002057984 */ /* 0x000fe80000000800 */
[----:B------:R-:W0:Y:S02]  /*05c0*/  LDS R24, [R27] ;  /* 0x000000001b187984 */ /* 0x000e240000000800 */
[----:B0-----:R-:W-:Y:S02]  /*05d0*/  FFMA R0, R5, R24, R0 ;  /* 0x0000001805007223 */ /* 0x001fe40000000000 */
[----:B------:R-:W-:Y:S04]  /*05e0*/  LDS R5, [R2+0x4] ;  /* 0x0000040002057984 */ /* 0x000fe80000000800 */
[----:B------:R-:W0:Y:S02]  /*05f0*/  LDS R24, [R26] ;  /* 0x000000001a187984 */ /* 0x000e240000000800 */
[----:B0-----:R-:W-:-:S02]  /*0600*/  FFMA R0, R5, R24, R0 ;  /* 0x0000001805007223 */ /* 0x001fc40000000000 */
[----:B------:R0:W-:Y:S04]  /*0610*/  LDS R5, [R2+0x8] ;  /* 0x0000080002057984 */ /* 0x0001e80000000800 */
[----:B------:R-:W1:Y:S01]  /*0620*/  LDS R24, [R28] ;  /* 0x000000001c187984 */ /* 0x000e620000000800 */
[----:B0-----:R-:W-:Y:S02]  /*0630*/  VIADD R2, R2, 0x20 ;  /* 0x0000002002027836 */ /* 0x001fe40000000000 */
[----:B-1----:R-:W-:-:S04]  /*0640*/  FFMA R0, R5, R24, R0 ;  /* 0x0000001805007223 */ /* 0x002fc80000000000 */
[----:B------:R-:W-:Y:S01]  /*0650*/  FFMA R0, R25, R29, R0 ;  /* 0x0000001d19007223 */ /* 0x000fe20000000000 */
[----:B------:R-:W-:Y:S06]  /*0660*/  @P2 BRA `(.L_x_11) ;  /* 0xfffffffc00702947 */ /* 0x000fec000383ffff */
[----:B------:R-:W-:-:S07]  /*0670*/  MOV R24, R14 ;  /* 0x0000000e00187202 */ /* 0x000fce0000000f00 */
.L_x_10:
[----:B0-----:R-:W-:-:S04]  /*0680*/  LOP3.LUT R2, R19, 0x7, RZ, 0xc0, !PT ;  /* 0x0000000713027812 */ /* 0x001fc800078ec0ff */
[----:B------:R-:W-:-:S13]  /*0690*/  ISETP.NE.AND P2, PT, R2, RZ, PT ;  /* 0x000000ff0200720c */ /* 0x000fda0003f45270 */
[----:B------:R-:W-:Y:S05]  /*06a0*/  @!P2 BRA `(.L_x_12) ;  /* 0x0000000000dca947 */ /* 0x000fea0003800000 */
[----:B------:R-:W-:Y:S01]  /*06b0*/  ISETP.NE.AND P2, PT, R21, RZ, PT ;  /* 0x000000ff1500720c */ /* 0x000fe20003f45270 */
[----:B------:R-:W-:-:S12]  /*06c0*/  @!P0 BRA `(.L_x_13) ;  /* 0x00000000005c8947 */ /* 0x000fd80003800000 */
[----:B------:R-:W0:Y:S01]  /*06d0*/  S2UR UR6, SR_CgaCtaId ;  /* 0x00000000000679c3 */ /* 0x000e220000008800 */
[----:B------:R-:W-:Y:S01]  /*06e0*/  UMOV UR4, 0x400 ;  /* 0x0000040000047882 */ /* 0x000fe20000000000 */
[C---:B------:R-:W-:Y:S01]  /*06f0*/  IMAD R4, R24.reuse, R19, R18 ;  /* 0x0000001318047224 */ /* 0x040fe200078e0212 */
[----:B------:R-:W-:Y:S02]  /*0700*/  IADD3 R2, PT, PT, R15, R24, RZ ;  /* 0x000000180f027210 */ /* 0x000fe40007ffe0ff */
[----:B------:R-:W-:Y:S01]  /*0710*/  IADD3 R24, PT, PT, R24, 0x4, RZ ;  /* 0x0000000418187810 */ /* 0x000fe20007ffe0ff */
[----:B------:R-:W-:-:S05]  /*0720*/  IMAD R4, R4, 0x4, R11 ;  /* 0x0000000404047824 */ /* 0x000fca00078e020b */
[----:B------:R-:W-:Y:S01]  /*0730*/  LDS R5, [R4] ;  /* 0x0000000004057984 */ /* 0x000fe20000000800 */
[----:B------:R-:W-:-:S04]  /*0740*/  LEA R28, R19, R4, 0x2 ;  /* 0x00000004131c7211 */ /* 0x000fc800078e10ff */
[C---:B------:R-:W-:Y:S02]  /*0750*/  LEA R25, R19.reuse, R28, 0x2 ;  /* 0x0000001c13197211 */ /* 0x040fe400078e10ff */
[----:B------:R-:W-:Y:S03]  /*0760*/  LDS R28, [R28] ;  /* 0x000000001c1c7984 */ /* 0x000fe60000000800 */
[----:B------:R-:W-:Y:S01]  /*0770*/  IMAD R29, R19, 0x4, R25 ;  /* 0x00000004131d7824 */ /* 0x000fe200078e0219 */
[----:B0-----:R-:W-:-:S05]  /*0780*/  ULEA UR4, UR6, UR4, 0x18 ;  /* 0x0000000406047291 */ /* 0x001fca000f8ec0ff */
[----:B------:R-:W-:Y:S01]  /*0790*/  LDS R29, [R29] ;  /* 0x000000001d1d7984 */ /* 0x000fe20000000800 */
[----:B------:R-:W-:-:S05]  /*07a0*/  LEA R2, R2, UR4, 0x2 ;  /* 0x0000000402027c11 */ /* 0x000fca000f8e10ff */
[----:B------:R-:W0:Y:S04]  /*07b0*/  LDS R3, [R2] ;  /* 0x0000000002037984 */ /* 0x000e280000000800 */
[----:B------:R-:W1:Y:S04]  /*07c0*/  LDS R26, [R2+0x4] ;  /* 0x00000400021a7984 */ /* 0x000e680000000800 */
[----:B------:R-:W-:Y:S01]  /*07d0*/  LDS R27, [R2+0xc] ;  /* 0x00000c00021b7984 */ /* 0x000fe20000000800 */
[----:B0-----:R-:W-:-:S03]  /*07e0*/  FFMA R3, R3, R5, R0 ;  /* 0x0000000503037223 */ /* 0x001fc60000000000 */
[----:B------:R-:W-:Y:S01]  /*07f0*/  LDS R0, [R25] ;  /* 0x0000000019007984 */ /* 0x000fe20000000800 */
[----:B-1----:R-:W-:-:S03]  /*0800*/  FFMA R3, R26, R28, R3 ;  /* 0x0000001c1a037223 */ /* 0x002fc60000000003 */
[----:B------:R-:W0:Y:S02]  /*0810*/  LDS R5, [R2+0x8] ;  /* 0x0000080002057984 */ /* 0x000e240000000800 */
[----:B0-----:R-:W-:-:S04]  /*0820*/  FFMA R0, R5, R0, R3 ;  /* 0x0000000005007223 */ /* 0x001fc80000000003 */
[----:B------:R-:W-:-:S07]  /*0830*/  FFMA R0, R27, R29, R0 ;  /* 0x0000001d1b007223 */ /* 0x000fce0000000000 */
.L_x_13:
[----:B------:R-:W-:Y:S05]  /*0840*/  @!P2 BRA `(.L_x_12) ;  /* 0x000000000074a947 */ /* 0x000fea0003800000 */
[----:B------:R-:W-:Y:S02]  /*0850*/  ISETP.NE.AND P2, PT, R21, 0x1, PT ;  /* 0x000000011500780c */ /* 0x000fe40003f45270 */
[----:B------:R-:W-:-:S11]  /*0860*/  LOP3.LUT P3, RZ, R19, 0x1, RZ, 0xc0, !PT ;  /* 0x0000000113ff7812 */ /* 0x000fd6000786c0ff */
[----:B------:R-:W-:Y:S05]  /*0870*/  @!P2 BRA `(.L_x_14) ;  /* 0x00000000003ca947 */ /* 0x000fea0003800000 */
[----:B------:R-:W0:Y:S01]  /*0880*/  S2UR UR6, SR_CgaCtaId ;  /* 0x00000000000679c3 */ /* 0x000e220000008800 */
[----:B------:R-:W-:Y:S01]  /*0890*/  UMOV UR4, 0x400 ;  /* 0x0000040000047882 */ /* 0x000fe20000000000 */
[C---:B------:R-:W-:Y:S01]  /*08a0*/  IMAD R4, R24.reuse, R19, R18 ;  /* 0x0000001318047224 */ /* 0x040fe200078e0212 */
[----:B------:R-:W-:Y:S02]  /*08b0*/  IADD3 R2, PT, PT, R15, R24, RZ ;  /* 0x000000180f027210 */ /* 0x000fe40007ffe0ff */
[----:B------:R-:W-:Y:S01]  /*08c0*/  IADD3 R24, PT, PT, R24, 0x2, RZ ;  /* 0x0000000218187810 */ /* 0x000fe20007ffe0ff */
[----:B------:R-:W-:-:S05]  /*08d0*/  IMAD R4, R4, 0x4, R11 ;  /* 0x0000000404047824 */ /* 0x000fca00078e020b */
[----:B------:R-:W-:Y:S01]  /*08e0*/  LEA R26, R19, R4, 0x2 ;  /* 0x00000004131a7211 */ /* 0x000fe200078e10ff */
[----:B------:R-:W-:Y:S05]  /*08f0*/  LDS R5, [R4] ;  /* 0x0000000004057984 */ /* 0x000fea0000000800 */
[----:B------:R-:W-:Y:S01]  /*0900*/  LDS R26, [R26] ;  /* 0x000000001a1a7984 */ /* 0x000fe20000000800 */
[----:B0-----:R-:W-:-:S06]  /*0910*/  ULEA UR4, UR6, UR4, 0x18 ;  /* 0x0000000406047291 */ /* 0x001fcc000f8ec0ff */
[----:B------:R-:W-:-:S05]  /*0920*/  LEA R2, R2, UR4, 0x2 ;  /* 0x0000000402027c11 */ /* 0x000fca000f8e10ff */
[----:B------:R-:W0:Y:S04]  /*0930*/  LDS R3, [R2] ;  /* 0x0000000002037984 */ /* 0x000e280000000800 */
[----:B------:R-:W1:Y:S01]  /*0940*/  LDS R25, [R2+0x4] ;  /* 0x0000040002197984 */ /* 0x000e620000000800 */
[----:B0-----:R-:W-:-:S04]  /*0950*/  FFMA R0, R3, R5, R0 ;  /* 0x0000000503007223 */ /* 0x001fc80000000000 */
[----:B-1----:R-:W-:-:S07]  /*0960*/  FFMA R0, R25, R26, R0 ;  /* 0x0000001a19007223 */ /* 0x002fce0000000000 */
.L_x_14:
[----:B------:R-:W-:Y:S05]  /*0970*/  @!P3 BRA `(.L_x_12) ;  /* 0x000000000028b947 */ /* 0x000fea0003800000 */
[----:B------:R-:W0:Y:S01]  /*0980*/  S2UR UR6, SR_CgaCtaId ;  /* 0x00000000000679c3 */ /* 0x000e220000008800 */
[----:B------:R-:W-:Y:S01]  /*0990*/  UMOV UR4, 0x400 ;  /* 0x0000040000047882 */ /* 0x000fe20000000000 */
[----:B------:R-:W-:Y:S02]  /*09a0*/  IMAD R4, R19, R24, R18 ;  /* 0x0000001813047224 */ /* 0x000fe400078e0212 */
[----:B------:R-:W-:-:S03]  /*09b0*/  IMAD.IADD R2, R15, 0x1, R24 ;  /* 0x000000010f027824 */ /* 0x000fc600078e0218 */
[----:B------:R-:W-:-:S06]  /*09c0*/  LEA R4, R4, R11, 0x2 ;  /* 0x0000000b04047211 */ /* 0x000fcc00078e10ff */
[----:B------:R-:W-:Y:S01]  /*09d0*/  LDS R4, [R4] ;  /* 0x0000000004047984 */ /* 0x000fe20000000800 */
[----:B0-----:R-:W-:-:S06]  /*09e0*/  ULEA UR4, UR6, UR4, 0x18 ;  /* 0x0000000406047291 */ /* 0x001fcc000f8ec0ff */
[----:B------:R-:W-:-:S05]  /*09f0*/  LEA R2, R2, UR4, 0x2 ;  /* 0x0000000402027c11 */ /* 0x000fca000f8e10ff */
[----:B------:R-:W0:Y:S02]  /*0a00*/  LDS R3, [R2] ;  /* 0x0000000002037984 */ /* 0x000e240000000800 */
[----:B0-----:R-:W-:-:S07]  /*0a10*/  FFMA R0, R3, R4, R0 ;  /* 0x0000000403007223 */ /* 0x001fce0000000000 */
.L_x_12:
[----:B------:R-:W-:Y:S06]  /*0a20*/  BAR.SYNC.DEFER_BLOCKING 0x0 ;  /* 0x0000000000007b1d */ /* 0x000fec0000010000 */
[----:B------:R-:W-:Y:S05]  /*0a30*/  @P1 BRA `(.L_x_15) ;  /* 0xfffffff800241947 */ /* 0x000fea000383ffff */
[----:B------:R-:W0:Y:S01]  /*0a40*/  LDC.64 R2, c[0x0][0x390] ;  /* 0x0000e400ff027b82 */ /* 0x000e220000000a00 */
[----:B------:R-:W-:Y:S01]  /*0a50*/  IMAD R5, R6, R20, R17 ;  /* 0x0000001406057224 */ /* 0x000fe200078e0211 */
        /* <DEDUP_REMOVED lines=8> */
.L_x_9:
[----:B------:R-:W1:Y:S01]  /*0ae0*/  LDCU UR4, c[0x0][0x39c] ;  /* 0x00007380ff0477ac */ /* 0x000e620008000800 */
[----:B------:R-:W-:-:S05]  /*0af0*/  IMAD R17, R19, UR8, R17 ;  /* 0x0000000813117c24 */ /* 0x000fca000f8e0211 */
[----:B-1----:R-:W-:-:S13]  /*0b00*/  ISETP.GE.AND P1, PT, R17, UR4, PT ;  /* 0x0000000411007c0c */ /* 0x002fda000bf26270 */
[----:B------:R-:W-:Y:S05]  /*0b10*/  @!P1 BRA `(.L_x_17) ;  /* 0xfffffff400cc9947 */ /* 0x000fea000383ffff */
[----:B------:R-:W-:Y:S05]  /*0b20*/  EXIT ;  /* 0x000000000000794d */ /* 0x000fea0003800000 */
.L_x_18:
        /* <DEDUP_REMOVED lines=13> */
.L_x_20:


//--------------------- .nv.shared._Z15matrixMulKernelPKfS0_Pfiii --------------------------
	.section	.nv.shared._Z15matrixMulKernelPKfS0_Pfiii,"aw",@nobits
	.sectionflags	@""
	.align	16
	.zero		1024


//--------------------- .nv.shared.reserved.0     --------------------------
	.section	.nv.shared.reserved.0,"aw",@nobits
	.weak		__nv_reservedSMEM_offset_0_alias
	.size		__nv_reservedSMEM_offset_0_alias, 0, 64
	.other		__nv_reservedSMEM_offset_0_alias,@"STO_CUDA_RESERVED_SHARED STV_DEFAULT"
__nv_reservedSMEM_offset_0_alias:
	.zero		0
	.zero		64


//--------------------- .nv.shared._Z27matrixMulSharedMemoryKernelPKfS0_Pfiii --------------------------
	.section	.nv.shared._Z27matrixMulSharedMemoryKernelPKfS0_Pfiii,"aw",@nobits
	.sectionflags	@""
	.align	16
	.zero		1024


//--------------------- .nv.constant0._Z15matrixMulKernelPKfS0_Pfiii --------------------------
	.section	.nv.constant0._Z15matrixMulKernelPKfS0_Pfiii,"a",@progbits
	.sectionflags	@""
	.align	4
.nv.constant0._Z15matrixMulKernelPKfS0_Pfiii:
	.zero		932


//--------------------- .nv.constant0._Z27matrixMulSharedMemoryKernelPKfS0_Pfiii --------------------------
	.section	.nv.constant0._Z27matrixMulSharedMemoryKernelPKfS0_Pfiii,"a",@progbits
	.sectionflags	@""
	.align	4
.nv.constant0._Z27matrixMulSharedMemoryKernelPKfS0_Pfiii:
	.zero		932


//--------------------- SYMBOLS --------------------------

	.type		.nv.reservedSmem.offset0,@object
	.size		.nv.reservedSmem.offset0,0x4
	.type		.nv.reservedSmem.cap,@object
	.size		.nv.reservedSmem.cap,0x4
